//
// Generated by NVIDIA NVVM Compiler
//
// Compiler Build ID: CL-36424714
// Cuda compilation tools, release 13.0, V13.0.88
// Based on NVVM 20.0.0
//

.version 9.0
.target sm_100
.address_size 64

	// .globl	_Z23initializePagerankArrayPfi

.visible .entry _Z23initializePagerankArrayPfi(
	.param .u64 .ptr .align 1 _Z23initializePagerankArrayPfi_param_0,
	.param .u32 _Z23initializePagerankArrayPfi_param_1
)
{
	.reg .pred 	%p<2>;
	.reg .b32 	%r<6>;
	.reg .b32 	%f<3>;
	.reg .b64 	%rd<5>;

	ld.param.u64 	%rd1, [_Z23initializePagerankArrayPfi_param_0];
	ld.param.u32 	%r2, [_Z23initializePagerankArrayPfi_param_1];
	mov.u32 	%r3, %ctaid.x;
	mov.u32 	%r4, %ntid.x;
	mov.u32 	%r5, %tid.x;
	mad.lo.s32 	%r1, %r3, %r4, %r5;
	setp.ge.s32 	%p1, %r1, %r2;
	@%p1 bra 	$L__BB0_2;
	cvta.to.global.u64 	%rd2, %rd1;
	cvt.rn.f32.s32 	%f1, %r2;
	rcp.rn.f32 	%f2, %f1;
	mul.wide.s32 	%rd3, %r1, 4;
	add.s64 	%rd4, %rd2, %rd3;
	st.global.f32 	[%rd4], %f2;
$L__BB0_2:
	ret;

}
	// .globl	_Z20setPagerankNextArrayPfi
.visible .entry _Z20setPagerankNextArrayPfi(
	.param .u64 .ptr .align 1 _Z20setPagerankNextArrayPfi_param_0,
	.param .u32 _Z20setPagerankNextArrayPfi_param_1
)
{
	.reg .pred 	%p<2>;
	.reg .b32 	%r<7>;
	.reg .b64 	%rd<5>;

	ld.param.u64 	%rd1, [_Z20setPagerankNextArrayPfi_param_0];
	ld.param.u32 	%r2, [_Z20setPagerankNextArrayPfi_param_1];
	mov.u32 	%r3, %ctaid.x;
	mov.u32 	%r4, %ntid.x;
	mov.u32 	%r5, %tid.x;
	mad.lo.s32 	%r1, %r3, %r4, %r5;
	setp.ge.s32 	%p1, %r1, %r2;
	@%p1 bra 	$L__BB1_2;
	cvta.to.global.u64 	%rd2, %rd1;
	mul.wide.s32 	%rd3, %r1, 4;
	add.s64 	%rd4, %rd2, %rd3;
	mov.b32 	%r6, 0;
	st.global.u32 	[%rd4], %r6;
$L__BB1_2:
	ret;

}
	// .globl	_Z22addToNextPagerankArrayPfS_PiS0_S0_S_i
.visible .entry _Z22addToNextPagerankArrayPfS_PiS0_S0_S_i(
	.param .u64 .ptr .align 1 _Z22addToNextPagerankArrayPfS_PiS0_S0_S_i_param_0,
	.param .u64 .ptr .align 1 _Z22addToNextPagerankArrayPfS_PiS0_S0_S_i_param_1,
	.param .u64 .ptr .align 1 _Z22addToNextPagerankArrayPfS_PiS0_S0_S_i_param_2,
	.param .u64 .ptr .align 1 _Z22addToNextPagerankArrayPfS_PiS0_S0_S_i_param_3,
	.param .u64 .ptr .align 1 _Z22addToNextPagerankArrayPfS_PiS0_S0_S_i_param_4,
	.param .u64 .ptr .align 1 _Z22addToNextPagerankArrayPfS_PiS0_S0_S_i_param_5,
	.param .u32 _Z22addToNextPagerankArrayPfS_PiS0_S0_S_i_param_6
)
{
	.reg .pred 	%p<11>;
	.reg .b32 	%r<48>;
	.reg .b32 	%f<49>;
	.reg .b64 	%rd<109>;
	.reg .b64 	%fd<49>;

	ld.param.u64 	%rd12, [_Z22addToNextPagerankArrayPfS_PiS0_S0_S_i_param_0];
	ld.param.u64 	%rd13, [_Z22addToNextPagerankArrayPfS_PiS0_S0_S_i_param_1];
	ld.param.u64 	%rd9, [_Z22addToNextPagerankArrayPfS_PiS0_S0_S_i_param_2];
	ld.param.u64 	%rd14, [_Z22addToNextPagerankArrayPfS_PiS0_S0_S_i_param_3];
	ld.param.u64 	%rd10, [_Z22addToNextPagerankArrayPfS_PiS0_S0_S_i_param_4];
	ld.param.u64 	%rd11, [_Z22addToNextPagerankArrayPfS_PiS0_S0_S_i_param_5];
	ld.param.u32 	%r14, [_Z22addToNextPagerankArrayPfS_PiS0_S0_S_i_param_6];
	cvta.to.global.u64 	%rd1, %rd13;
	cvta.to.global.u64 	%rd2, %rd14;
	cvta.to.global.u64 	%rd3, %rd12;
	mov.u32 	%r15, %ctaid.x;
	mov.u32 	%r16, %ntid.x;
	mov.u32 	%r17, %tid.x;
	mad.lo.s32 	%r1, %r15, %r16, %r17;
	setp.ge.s32 	%p1, %r1, %r14;
	@%p1 bra 	$L__BB2_13;
	cvta.to.global.u64 	%rd15, %rd9;
	mul.wide.s32 	%rd16, %r1, 4;
	add.s64 	%rd17, %rd15, %rd16;
	ld.global.u32 	%r2, [%rd17];
	setp.lt.s32 	%p2, %r2, 1;
	@%p2 bra 	$L__BB2_14;
	cvta.to.global.u64 	%rd21, %rd10;
	add.s64 	%rd4, %rd21, %rd16;
	add.s64 	%rd5, %rd3, %rd16;
	cvt.rn.f64.u32 	%fd1, %r2;
	and.b32  	%r3, %r2, 7;
	setp.lt.u32 	%p3, %r2, 8;
	mov.b32 	%r46, 0;
	@%p3 bra 	$L__BB2_5;
	and.b32  	%r46, %r2, 2147483640;
	add.s64 	%rd6, %rd2, 28;
	neg.s32 	%r44, %r46;
	mov.b64 	%rd108, 0;
$L__BB2_4:
	.pragma "nounroll";
	cvt.u32.u64 	%r19, %rd108;
	ld.global.u32 	%r20, [%rd4];
	add.s32 	%r21, %r20, %r19;
	mul.wide.s32 	%rd24, %r21, 4;
	add.s64 	%rd25, %rd6, %rd24;
	ld.global.u32 	%r22, [%rd25+-28];
	mul.wide.s32 	%rd26, %r22, 4;
	add.s64 	%rd27, %rd1, %rd26;
	ld.global.f32 	%f4, [%rd5];
	cvt.f64.f32 	%fd4, %f4;
	mul.f64 	%fd5, %fd4, 0d3FEB333333333333;
	div.rn.f64 	%fd6, %fd5, %fd1;
	cvt.rn.f32.f64 	%f5, %fd6;
	atom.global.add.f32 	%f6, [%rd27], %f5;
	ld.global.s32 	%rd28, [%rd4];
	add.s64 	%rd29, %rd108, %rd28;
	shl.b64 	%rd30, %rd29, 2;
	add.s64 	%rd31, %rd6, %rd30;
	ld.global.u32 	%r23, [%rd31+-24];
	mul.wide.s32 	%rd32, %r23, 4;
	add.s64 	%rd33, %rd1, %rd32;
	ld.global.f32 	%f7, [%rd5];
	cvt.f64.f32 	%fd7, %f7;
	mul.f64 	%fd8, %fd7, 0d3FEB333333333333;
	div.rn.f64 	%fd9, %fd8, %fd1;
	cvt.rn.f32.f64 	%f8, %fd9;
	atom.global.add.f32 	%f9, [%rd33], %f8;
	ld.global.s32 	%rd34, [%rd4];
	add.s64 	%rd35, %rd108, %rd34;
	shl.b64 	%rd36, %rd35, 2;
	add.s64 	%rd37, %rd6, %rd36;
	ld.global.u32 	%r24, [%rd37+-20];
	mul.wide.s32 	%rd38, %r24, 4;
	add.s64 	%rd39, %rd1, %rd38;
	ld.global.f32 	%f10, [%rd5];
	cvt.f64.f32 	%fd10, %f10;
	mul.f64 	%fd11, %fd10, 0d3FEB333333333333;
	div.rn.f64 	%fd12, %fd11, %fd1;
	cvt.rn.f32.f64 	%f11, %fd12;
	atom.global.add.f32 	%f12, [%rd39], %f11;
	ld.global.s32 	%rd40, [%rd4];
	add.s64 	%rd41, %rd108, %rd40;
	shl.b64 	%rd42, %rd41, 2;
	add.s64 	%rd43, %rd6, %rd42;
	ld.global.u32 	%r25, [%rd43+-16];
	mul.wide.s32 	%rd44, %r25, 4;
	add.s64 	%rd45, %rd1, %rd44;
	ld.global.f32 	%f13, [%rd5];
	cvt.f64.f32 	%fd13, %f13;
	mul.f64 	%fd14, %fd13, 0d3FEB333333333333;
	div.rn.f64 	%fd15, %fd14, %fd1;
	cvt.rn.f32.f64 	%f14, %fd15;
	atom.global.add.f32 	%f15, [%rd45], %f14;
	ld.global.s32 	%rd46, [%rd4];
	add.s64 	%rd47, %rd108, %rd46;
	shl.b64 	%rd48, %rd47, 2;
	add.s64 	%rd49, %rd6, %rd48;
	ld.global.u32 	%r26, [%rd49+-12];
	mul.wide.s32 	%rd50, %r26, 4;
	add.s64 	%rd51, %rd1, %rd50;
	ld.global.f32 	%f16, [%rd5];
	cvt.f64.f32 	%fd16, %f16;
	mul.f64 	%fd17, %fd16, 0d3FEB333333333333;
	div.rn.f64 	%fd18, %fd17, %fd1;
	cvt.rn.f32.f64 	%f17, %fd18;
	atom.global.add.f32 	%f18, [%rd51], %f17;
	ld.global.s32 	%rd52, [%rd4];
	add.s64 	%rd53, %rd108, %rd52;
	shl.b64 	%rd54, %rd53, 2;
	add.s64 	%rd55, %rd6, %rd54;
	ld.global.u32 	%r27, [%rd55+-8];
	mul.wide.s32 	%rd56, %r27, 4;
	add.s64 	%rd57, %rd1, %rd56;
	ld.global.f32 	%f19, [%rd5];
	cvt.f64.f32 	%fd19, %f19;
	mul.f64 	%fd20, %fd19, 0d3FEB333333333333;
	div.rn.f64 	%fd21, %fd20, %fd1;
	cvt.rn.f32.f64 	%f20, %fd21;
	atom.global.add.f32 	%f21, [%rd57], %f20;
	ld.global.s32 	%rd58, [%rd4];
	add.s64 	%rd59, %rd108, %rd58;
	shl.b64 	%rd60, %rd59, 2;
	add.s64 	%rd61, %rd6, %rd60;
	ld.global.u32 	%r28, [%rd61+-4];
	mul.wide.s32 	%rd62, %r28, 4;
	add.s64 	%rd63, %rd1, %rd62;
	ld.global.f32 	%f22, [%rd5];
	cvt.f64.f32 	%fd22, %f22;
	mul.f64 	%fd23, %fd22, 0d3FEB333333333333;
	div.rn.f64 	%fd24, %fd23, %fd1;
	cvt.rn.f32.f64 	%f23, %fd24;
	atom.global.add.f32 	%f24, [%rd63], %f23;
	ld.global.s32 	%rd64, [%rd4];
	add.s64 	%rd65, %rd108, %rd64;
	shl.b64 	%rd66, %rd65, 2;
	add.s64 	%rd67, %rd6, %rd66;
	ld.global.u32 	%r29, [%rd67];
	mul.wide.s32 	%rd68, %r29, 4;
	add.s64 	%rd69, %rd1, %rd68;
	ld.global.f32 	%f25, [%rd5];
	cvt.f64.f32 	%fd25, %f25;
	mul.f64 	%fd26, %fd25, 0d3FEB333333333333;
	div.rn.f64 	%fd27, %fd26, %fd1;
	cvt.rn.f32.f64 	%f26, %fd27;
	atom.global.add.f32 	%f27, [%rd69], %f26;
	add.s64 	%rd108, %rd108, 8;
	add.s32 	%r44, %r44, 8;
	setp.eq.s32 	%p4, %r44, 0;
	@%p4 bra 	$L__BB2_5;
	bra.uni 	$L__BB2_4;
$L__BB2_5:
	setp.eq.s32 	%p5, %r3, 0;
	@%p5 bra 	$L__BB2_13;
	and.b32  	%r9, %r2, 3;
	setp.lt.u32 	%p6, %r3, 4;
	@%p6 bra 	$L__BB2_8;
	ld.global.u32 	%r30, [%rd4];
	add.s32 	%r31, %r30, %r46;
	mul.wide.s32 	%rd70, %r31, 4;
	add.s64 	%rd71, %rd2, %rd70;
	ld.global.u32 	%r32, [%rd71];
	mul.wide.s32 	%rd72, %r32, 4;
	add.s64 	%rd73, %rd1, %rd72;
	ld.global.f32 	%f28, [%rd5];
	cvt.f64.f32 	%fd28, %f28;
	mul.f64 	%fd29, %fd28, 0d3FEB333333333333;
	div.rn.f64 	%fd30, %fd29, %fd1;
	cvt.rn.f32.f64 	%f29, %fd30;
	atom.global.add.f32 	%f30, [%rd73], %f29;
	ld.global.s32 	%rd74, [%rd4];
	cvt.u64.u32 	%rd75, %r46;
	add.s64 	%rd76, %rd74, %rd75;
	shl.b64 	%rd77, %rd76, 2;
	add.s64 	%rd78, %rd2, %rd77;
	ld.global.u32 	%r33, [%rd78+4];
	mul.wide.s32 	%rd79, %r33, 4;
	add.s64 	%rd80, %rd1, %rd79;
	ld.global.f32 	%f31, [%rd5];
	cvt.f64.f32 	%fd31, %f31;
	mul.f64 	%fd32, %fd31, 0d3FEB333333333333;
	div.rn.f64 	%fd33, %fd32, %fd1;
	cvt.rn.f32.f64 	%f32, %fd33;
	atom.global.add.f32 	%f33, [%rd80], %f32;
	ld.global.s32 	%rd81, [%rd4];
	add.s64 	%rd82, %rd81, %rd75;
	shl.b64 	%rd83, %rd82, 2;
	add.s64 	%rd84, %rd2, %rd83;
	ld.global.u32 	%r34, [%rd84+8];
	mul.wide.s32 	%rd85, %r34, 4;
	add.s64 	%rd86, %rd1, %rd85;
	ld.global.f32 	%f34, [%rd5];
	cvt.f64.f32 	%fd34, %f34;
	mul.f64 	%fd35, %fd34, 0d3FEB333333333333;
	div.rn.f64 	%fd36, %fd35, %fd1;
	cvt.rn.f32.f64 	%f35, %fd36;
	atom.global.add.f32 	%f36, [%rd86], %f35;
	ld.global.s32 	%rd87, [%rd4];
	add.s64 	%rd88, %rd87, %rd75;
	shl.b64 	%rd89, %rd88, 2;
	add.s64 	%rd90, %rd2, %rd89;
	ld.global.u32 	%r35, [%rd90+12];
	mul.wide.s32 	%rd91, %r35, 4;
	add.s64 	%rd92, %rd1, %rd91;
	ld.global.f32 	%f37, [%rd5];
	cvt.f64.f32 	%fd37, %f37;
	mul.f64 	%fd38, %fd37, 0d3FEB333333333333;
	div.rn.f64 	%fd39, %fd38, %fd1;
	cvt.rn.f32.f64 	%f38, %fd39;
	atom.global.add.f32 	%f39, [%rd92], %f38;
	add.s32 	%r46, %r46, 4;
$L__BB2_8:
	setp.eq.s32 	%p7, %r9, 0;
	@%p7 bra 	$L__BB2_13;
	setp.eq.s32 	%p8, %r9, 1;
	@%p8 bra 	$L__BB2_11;
	ld.global.u32 	%r36, [%rd4];
	add.s32 	%r37, %r36, %r46;
	mul.wide.s32 	%rd93, %r37, 4;
	add.s64 	%rd94, %rd2, %rd93;
	ld.global.u32 	%r38, [%rd94];
	mul.wide.s32 	%rd95, %r38, 4;
	add.s64 	%rd96, %rd1, %rd95;
	ld.global.f32 	%f40, [%rd5];
	cvt.f64.f32 	%fd40, %f40;
	mul.f64 	%fd41, %fd40, 0d3FEB333333333333;
	div.rn.f64 	%fd42, %fd41, %fd1;
	cvt.rn.f32.f64 	%f41, %fd42;
	atom.global.add.f32 	%f42, [%rd96], %f41;
	ld.global.s32 	%rd97, [%rd4];
	cvt.u64.u32 	%rd98, %r46;
	add.s64 	%rd99, %rd97, %rd98;
	shl.b64 	%rd100, %rd99, 2;
	add.s64 	%rd101, %rd2, %rd100;
	ld.global.u32 	%r39, [%rd101+4];
	mul.wide.s32 	%rd102, %r39, 4;
	add.s64 	%rd103, %rd1, %rd102;
	ld.global.f32 	%f43, [%rd5];
	cvt.f64.f32 	%fd43, %f43;
	mul.f64 	%fd44, %fd43, 0d3FEB333333333333;
	div.rn.f64 	%fd45, %fd44, %fd1;
	cvt.rn.f32.f64 	%f44, %fd45;
	atom.global.add.f32 	%f45, [%rd103], %f44;
	add.s32 	%r46, %r46, 2;
$L__BB2_11:
	and.b32  	%r40, %r2, 1;
	setp.eq.b32 	%p9, %r40, 1;
	not.pred 	%p10, %p9;
	@%p10 bra 	$L__BB2_13;
	ld.global.u32 	%r41, [%rd4];
	add.s32 	%r42, %r41, %r46;
	mul.wide.s32 	%rd104, %r42, 4;
	add.s64 	%rd105, %rd2, %rd104;
	ld.global.u32 	%r43, [%rd105];
	mul.wide.s32 	%rd106, %r43, 4;
	add.s64 	%rd107, %rd1, %rd106;
	ld.global.f32 	%f46, [%rd5];
	cvt.f64.f32 	%fd46, %f46;
	mul.f64 	%fd47, %fd46, 0d3FEB333333333333;
	div.rn.f64 	%fd48, %fd47, %fd1;
	cvt.rn.f32.f64 	%f47, %fd48;
	atom.global.add.f32 	%f48, [%rd107], %f47;
$L__BB2_13:
	ret;
$L__BB2_14:
	add.s64 	%rd19, %rd3, %rd16;
	ld.global.f32 	%f1, [%rd19];
	cvt.f64.f32 	%fd2, %f1;
	mul.f64 	%fd3, %fd2, 0d3FEB333333333333;
	cvt.rn.f32.f64 	%f2, %fd3;
	cvta.to.global.u64 	%rd20, %rd11;
	atom.global.add.f32 	%f3, [%rd20], %f2;
	bra.uni 	$L__BB2_13;

}
	// .globl	_Z30finalPagerankArrayForIterationPfif
.visible .entry _Z30finalPagerankArrayForIterationPfif(
	.param .u64 .ptr .align 1 _Z30finalPagerankArrayForIterationPfif_param_0,
	.param .u32 _Z30finalPagerankArrayForIterationPfif_param_1,
	.param .f32 _Z30finalPagerankArrayForIterationPfif_param_2
)
{
	.reg .pred 	%p<2>;
	.reg .b32 	%r<6>;
	.reg .b32 	%f<5>;
	.reg .b64 	%rd<5>;
	.reg .b64 	%fd<7>;

	ld.param.u64 	%rd1, [_Z30finalPagerankArrayForIterationPfif_param_0];
	ld.param.u32 	%r2, [_Z30finalPagerankArrayForIterationPfif_param_1];
	ld.param.f32 	%f1, [_Z30finalPagerankArrayForIterationPfif_param_2];
	mov.u32 	%r3, %ctaid.x;
	mov.u32 	%r4, %ntid.x;
	mov.u32 	%r5, %tid.x;
	mad.lo.s32 	%r1, %r3, %r4, %r5;
	setp.ge.s32 	%p1, %r1, %r2;
	@%p1 bra 	$L__BB3_2;
	cvta.to.global.u64 	%rd2, %rd1;
	cvt.f64.f32 	%fd1, %f1;
	add.f64 	%fd2, %fd1, 0d3FC3333333333334;
	cvt.rn.f32.s32 	%f2, %r2;
	cvt.f64.f32 	%fd3, %f2;
	div.rn.f64 	%fd4, %fd2, %fd3;
	mul.wide.s32 	%rd3, %r1, 4;
	add.s64 	%rd4, %rd2, %rd3;
	ld.global.f32 	%f3, [%rd4];
	cvt.f64.f32 	%fd5, %f3;
	add.f64 	%fd6, %fd4, %fd5;
	cvt.rn.f32.f64 	%f4, %fd6;
	st.global.f32 	[%rd4], %f4;
$L__BB3_2:
	ret;

}
	// .globl	_Z24setPagerankArrayFromNextPfS_iS_
.visible .entry _Z24setPagerankArrayFromNextPfS_iS_(
	.param .u64 .ptr .align 1 _Z24setPagerankArrayFromNextPfS_iS__param_0,
	.param .u64 .ptr .align 1 _Z24setPagerankArrayFromNextPfS_iS__param_1,
	.param .u32 _Z24setPagerankArrayFromNextPfS_iS__param_2,
	.param .u64 .ptr .align 1 _Z24setPagerankArrayFromNextPfS_iS__param_3
)
{
	.reg .pred 	%p<3>;
	.reg .b32 	%r<7>;
	.reg .b32 	%f<8>;
	.reg .b64 	%rd<10>;

	ld.param.u64 	%rd1, [_Z24setPagerankArrayFromNextPfS_iS__param_0];
	ld.param.u64 	%rd2, [_Z24setPagerankArrayFromNextPfS_iS__param_1];
	ld.param.u32 	%r2, [_Z24setPagerankArrayFromNextPfS_iS__param_2];
	ld.param.u64 	%rd3, [_Z24setPagerankArrayFromNextPfS_iS__param_3];
	mov.u32 	%r3, %ctaid.x;
	mov.u32 	%r4, %ntid.x;
	mov.u32 	%r5, %tid.x;
	mad.lo.s32 	%r1, %r3, %r4, %r5;
	setp.ge.s32 	%p1, %r1, %r2;
	@%p1 bra 	$L__BB4_2;
	cvta.to.global.u64 	%rd4, %rd3;
	cvta.to.global.u64 	%rd5, %rd1;
	cvta.to.global.u64 	%rd6, %rd2;
	mul.wide.s32 	%rd7, %r1, 4;
	add.s64 	%rd8, %rd5, %rd7;
	ld.global.f32 	%f1, [%rd8];
	add.s64 	%rd9, %rd6, %rd7;
	ld.global.f32 	%f2, [%rd9];
	st.global.f32 	[%rd8], %f2;
	mov.b32 	%r6, 0;
	st.global.u32 	[%rd9], %r6;
	ld.global.f32 	%f3, [%rd8];
	sub.f32 	%f4, %f1, %f3;
	setp.ltu.f32 	%p2, %f4, 0f00000000;
	sub.f32 	%f5, %f3, %f1;
	selp.f32 	%f6, %f5, %f4, %p2;
	atom.global.add.f32 	%f7, [%rd4], %f6;
$L__BB4_2:
	ret;

}


// ===== COMPILED SASS (sm_100) =====

	.target	sm_100

	.elftype	@"ET_EXEC"


//--------------------- .note.nv.tkinfo           --------------------------
	.section	.note.nv.tkinfo,"",@"SHT_NOTE"
	.sectionflags	@"SHF_NOTE_NV_TKINFO"
	.tkinfo
        /*0018*/ 	.word	0x00000002
        /*0030*/ 	.string	""
        /*0030*/ 	.string	"ptxas"
        /*0030*/ 	.string	"Cuda compilation tools, release 13.0, V13.0.88"
        /*0030*/ 	.string	"Build cuda_13.0.r13.0/compiler.36424714_0"
        /*0030*/ 	.string	"-arch sm_100 -m 64 "



//--------------------- .note.nv.cuinfo           --------------------------
	.section	.note.nv.cuinfo,"",@"SHT_NOTE"
	.sectionflags	@"SHF_NOTE_NV_CUINFO"
        /*0018*/ 	.short	0x0002
        /*001a*/ 	.short	0x0064
        /*001c*/ 	.short	0x0082
	.zero		2


//--------------------- .nv.info                  --------------------------
	.section	.nv.info,"",@"SHT_CUDA_INFO"
	.align	4


	//----- nvinfo : EIATTR_REGCOUNT
	.align		4
        /*0000*/ 	.byte	0x04, 0x2f
        /*0002*/ 	.short	(.L_1 - .L_0)
	.align		4
.L_0:
        /*0004*/ 	.word	index@(_Z23initializePagerankArrayPfi)
        /*0008*/ 	.word	0x0000000e


	//----- nvinfo : EIATTR_FRAME_SIZE
	.align		4
.L_1:
        /*000c*/ 	.byte	0x04, 0x11
        /*000e*/ 	.short	(.L_3 - .L_2)
	.align		4
.L_2:
        /*0010*/ 	.word	index@($__internal_2_$__cuda_sm20_rcp_rn_f32_slowpath)
        /*0014*/ 	.word	0x00000000


	//----- nvinfo : EIATTR_FRAME_SIZE
	.align		4
.L_3:
        /*0018*/ 	.byte	0x04, 0x11
        /*001a*/ 	.short	(.L_5 - .L_4)
	.align		4
.L_4:
        /*001c*/ 	.word	index@(_Z23initializePagerankArrayPfi)
        /*0020*/ 	.word	0x00000000


	//----- nvinfo : EIATTR_REGCOUNT
	.align		4
.L_5:
        /*0024*/ 	.byte	0x04, 0x2f
        /*0026*/ 	.short	(.L_7 - .L_6)
	.align		4
.L_6:
        /*0028*/ 	.word	index@(_Z20setPagerankNextArrayPfi)
        /*002c*/ 	.word	0x00000008


	//----- nvinfo : EIATTR_FRAME_SIZE
	.align		4
.L_7:
        /*0030*/ 	.byte	0x04, 0x11
        /*0032*/ 	.short	(.L_9 - .L_8)
	.align		4
.L_8:
        /*0034*/ 	.word	index@(_Z20setPagerankNextArrayPfi)
        /*0038*/ 	.word	0x00000000


	//----- nvinfo : EIATTR_REGCOUNT
	.align		4
.L_9:
        /*003c*/ 	.byte	0x04, 0x2f
        /*003e*/ 	.short	(.L_11 - .L_10)
	.align		4
.L_10:
        /*0040*/ 	.word	index@(_Z22addToNextPagerankArrayPfS_PiS0_S0_S_i)
        /*0044*/ 	.word	0x00000026


	//----- nvinfo : EIATTR_FRAME_SIZE
	.align		4
.L_11:
        /*0048*/ 	.byte	0x04, 0x11
        /*004a*/ 	.short	(.L_13 - .L_12)
	.align		4
.L_12:
        /*004c*/ 	.word	index@($__internal_1_$__cuda_sm20_div_rn_f64_full)
        /*0050*/ 	.word	0x00000000


	//----- nvinfo : EIATTR_FRAME_SIZE
	.align		4
.L_13:
        /*0054*/ 	.byte	0x04, 0x11
        /*0056*/ 	.short	(.L_15 - .L_14)
	.align		4
.L_14:
        /*0058*/ 	.word	index@(_Z22addToNextPagerankArrayPfS_PiS0_S0_S_i)
        /*005c*/ 	.word	0x00000000


	//----- nvinfo : EIATTR_REGCOUNT
	.align		4
.L_15:
        /*0060*/ 	.byte	0x04, 0x2f
        /*0062*/ 	.short	(.L_17 - .L_16)
	.align		4
.L_16:
        /*0064*/ 	.word	index@(_Z30finalPagerankArrayForIterationPfif)
        /*0068*/ 	.word	0x00000019


	//----- nvinfo : EIATTR_FRAME_SIZE
	.align		4
.L_17:
        /*006c*/ 	.byte	0x04, 0x11
        /*006e*/ 	.short	(.L_19 - .L_18)
	.align		4
.L_18:
        /*0070*/ 	.word	index@($__internal_0_$__cuda_sm20_div_rn_f64_full)
        /*0074*/ 	.word	0x00000000


	//----- nvinfo : EIATTR_FRAME_SIZE
	.align		4
.L_19:
        /*0078*/ 	.byte	0x04, 0x11
        /*007a*/ 	.short	(.L_21 - .L_20)
	.align		4
.L_20:
        /*007c*/ 	.word	index@(_Z30finalPagerankArrayForIterationPfif)
        /*0080*/ 	.word	0x00000000


	//----- nvinfo : EIATTR_REGCOUNT
	.align		4
.L_21:
        /*0084*/ 	.byte	0x04, 0x2f
        /*0086*/ 	.short	(.L_23 - .L_22)
	.align		4
.L_22:
        /*0088*/ 	.word	index@(_Z24setPagerankArrayFromNextPfS_iS_)
        /*008c*/ 	.word	0x00000010


	//----- nvinfo : EIATTR_FRAME_SIZE
	.align		4
.L_23:
        /*0090*/ 	.byte	0x04, 0x11
        /*0092*/ 	.short	(.L_25 - .L_24)
	.align		4
.L_24:
        /*0094*/ 	.word	index@(_Z24setPagerankArrayFromNextPfS_iS_)
        /*0098*/ 	.word	0x00000000


	//----- nvinfo : EIATTR_MIN_STACK_SIZE
	.align		4
.L_25:
        /*009c*/ 	.byte	0x04, 0x12
        /*009e*/ 	.short	(.L_27 - .L_26)
	.align		4
.L_26:
        /*00a0*/ 	.word	index@(_Z24setPagerankArrayFromNextPfS_iS_)
        /*00a4*/ 	.word	0x00000000


	//----- nvinfo : EIATTR_MIN_STACK_SIZE
	.align		4
.L_27:
        /*00a8*/ 	.byte	0x04, 0x12
        /*00aa*/ 	.short	(.L_29 - .L_28)
	.align		4
.L_28:
        /*00ac*/ 	.word	index@(_Z30finalPagerankArrayForIterationPfif)
        /*00b0*/ 	.word	0x00000000


	//----- nvinfo : EIATTR_MIN_STACK_SIZE
	.align		4
.L_29:
        /*00b4*/ 	.byte	0x04, 0x12
        /*00b6*/ 	.short	(.L_31 - .L_30)
	.align		4
.L_30:
        /*00b8*/ 	.word	index@(_Z22addToNextPagerankArrayPfS_PiS0_S0_S_i)
        /*00bc*/ 	.word	0x00000000


	//----- nvinfo : EIATTR_MIN_STACK_SIZE
	.align		4
.L_31:
        /*00c0*/ 	.byte	0x04, 0x12
        /*00c2*/ 	.short	(.L_33 - .L_32)
	.align		4
.L_32:
        /*00c4*/ 	.word	index@(_Z20setPagerankNextArrayPfi)
        /*00c8*/ 	.word	0x00000000


	//----- nvinfo : EIATTR_MIN_STACK_SIZE
	.align		4
.L_33:
        /*00cc*/ 	.byte	0x04, 0x12
        /*00ce*/ 	.short	(.L_35 - .L_34)
	.align		4
.L_34:
        /*00d0*/ 	.word	index@(_Z23initializePagerankArrayPfi)
        /*00d4*/ 	.word	0x00000000
.L_35:


//--------------------- .nv.compat                --------------------------
	.section	.nv.compat,"",@"SHT_CUDA_COMPAT_INFO"
	.align	4
        /*0000*/ 	.byte	0x02, 0x09, 0x00, 0x00, 0x02, 0x02, 0x01, 0x00, 0x02, 0x05, 0x05, 0x00, 0x03, 0x07, 0x01, 0x01
        /*0010*/ 	.byte	0x02, 0x03, 0x00, 0x00, 0x02, 0x06, 0x01, 0x00, 0x04, 0x0b, 0x08, 0x00, 0x01, 0x00, 0x00, 0x00
        /*0020*/ 	.byte	0x00, 0x00, 0x00, 0x00


//--------------------- .nv.info._Z24setPagerankArrayFromNextPfS_iS_ --------------------------
	.section	.nv.info._Z24setPagerankArrayFromNextPfS_iS_,"",@"SHT_CUDA_INFO"
	.sectionflags	@""
	.align	4


	//----- nvinfo : EIATTR_CUDA_API_VERSION
	.align		4
        /*0000*/ 	.byte	0x04, 0x37
        /*0002*/ 	.short	(.L_37 - .L_36)
.L_36:
        /*0004*/ 	.word	0x00000082


	//----- nvinfo : EIATTR_KPARAM_INFO
	.align		4
.L_37:
        /*0008*/ 	.byte	0x04, 0x17
        /*000a*/ 	.short	(.L_39 - .L_38)
.L_38:
        /*000c*/ 	.word	0x00000000
        /*0010*/ 	.short	0x0003
        /*0012*/ 	.short	0x0018
        /*0014*/ 	.byte	0x00, 0xf5, 0x21, 0x00


	//----- nvinfo : EIATTR_KPARAM_INFO
	.align		4
.L_39:
        /*0018*/ 	.byte	0x04, 0x17
        /*001a*/ 	.short	(.L_41 - .L_40)
.L_40:
        /*001c*/ 	.word	0x00000000
        /*0020*/ 	.short	0x0002
        /*0022*/ 	.short	0x0010
        /*0024*/ 	.byte	0x00, 0xf0, 0x11, 0x00


	//----- nvinfo : EIATTR_KPARAM_INFO
	.align		4
.L_41:
        /*0028*/ 	.byte	0x04, 0x17
        /*002a*/ 	.short	(.L_43 - .L_42)
.L_42:
        /*002c*/ 	.word	0x00000000
        /*0030*/ 	.short	0x0001
        /*0032*/ 	.short	0x0008
        /*0034*/ 	.byte	0x00, 0xf5, 0x21, 0x00


	//----- nvinfo : EIATTR_KPARAM_INFO
	.align		4
.L_43:
        /*0038*/ 	.byte	0x04, 0x17
        /*003a*/ 	.short	(.L_45 - .L_44)
.L_44:
        /*003c*/ 	.word	0x00000000
        /*0040*/ 	.short	0x0000
        /*0042*/ 	.short	0x0000
        /*0044*/ 	.byte	0x00, 0xf5, 0x21, 0x00


	//----- nvinfo : EIATTR_SPARSE_MMA_MASK
	.align		4
.L_45:
        /*0048*/ 	.byte	0x03, 0x50
        /*004a*/ 	.short	0x0000


	//----- nvinfo : EIATTR_MAXREG_COUNT
	.align		4
        /*004c*/ 	.byte	0x03, 0x1b
        /*004e*/ 	.short	0x00ff


	//----- nvinfo : EIATTR_MERCURY_ISA_VERSION
	.align		4
        /*0050*/ 	.byte	0x03, 0x5f
        /*0052*/ 	.short	0x0101


	//----- nvinfo : EIATTR_VRC_CTA_INIT_COUNT
	.align		4
        /*0054*/ 	.byte	0x02, 0x4a
	.zero		1
	.zero		1


	//----- nvinfo : EIATTR_EXIT_INSTR_OFFSETS
	.align		4
        /*0058*/ 	.byte	0x04, 0x1c
        /*005a*/ 	.short	(.L_47 - .L_46)


	//   ....[0]....
.L_46:
        /*005c*/ 	.word	0x00000070


	//   ....[1]....
        /*0060*/ 	.word	0x00000170


	//----- nvinfo : EIATTR_CBANK_PARAM_SIZE
	.align		4
.L_47:
        /*0064*/ 	.byte	0x03, 0x19
        /*0066*/ 	.short	0x0020


	//----- nvinfo : EIATTR_PARAM_CBANK
	.align		4
        /*0068*/ 	.byte	0x04, 0x0a
        /*006a*/ 	.short	(.L_49 - .L_48)
	.align		4
.L_48:
        /*006c*/ 	.word	index@(.nv.constant0._Z24setPagerankArrayFromNextPfS_iS_)
        /*0070*/ 	.short	0x0380
        /*0072*/ 	.short	0x0020


	//----- nvinfo : EIATTR_SW_WAR
	.align		4
.L_49:
        /*0074*/ 	.byte	0x04, 0x36
        /*0076*/ 	.short	(.L_51 - .L_50)
.L_50:
        /*0078*/ 	.word	0x00000008
.L_51:


//--------------------- .nv.info._Z30finalPagerankArrayForIterationPfif --------------------------
	.section	.nv.info._Z30finalPagerankArrayForIterationPfif,"",@"SHT_CUDA_INFO"
	.sectionflags	@""
	.align	4


	//----- nvinfo : EIATTR_CUDA_API_VERSION
	.align		4
        /*0000*/ 	.byte	0x04, 0x37
        /*0002*/ 	.short	(.L_53 - .L_52)
.L_52:
        /*0004*/ 	.word	0x00000082


	//----- nvinfo : EIATTR_KPARAM_INFO
	.align		4
.L_53:
        /*0008*/ 	.byte	0x04, 0x17
        /*000a*/ 	.short	(.L_55 - .L_54)
.L_54:
        /*000c*/ 	.word	0x00000000
        /*0010*/ 	.short	0x0002
        /*0012*/ 	.short	0x000c
        /*0014*/ 	.byte	0x00, 0xf0, 0x11, 0x00


	//----- nvinfo : EIATTR_KPARAM_INFO
	.align		4
.L_55:
        /*0018*/ 	.byte	0x04, 0x17
        /*001a*/ 	.short	(.L_57 - .L_56)
.L_56:
        /*001c*/ 	.word	0x00000000
        /*0020*/ 	.short	0x0001
        /*0022*/ 	.short	0x0008
        /*0024*/ 	.byte	0x00, 0xf0, 0x11, 0x00


	//----- nvinfo : EIATTR_KPARAM_INFO
	.align		4
.L_57:
        /*0028*/ 	.byte	0x04, 0x17
        /*002a*/ 	.short	(.L_59 - .L_58)
.L_58:
        /*002c*/ 	.word	0x00000000
        /*0030*/ 	.short	0x0000
        /*0032*/ 	.short	0x0000
        /*0034*/ 	.byte	0x00, 0xf5, 0x21, 0x00


	//----- nvinfo : EIATTR_SPARSE_MMA_MASK
	.align		4
.L_59:
        /*0038*/ 	.byte	0x03, 0x50
        /*003a*/ 	.short	0x0000


	//----- nvinfo : EIATTR_MAXREG_COUNT
	.align		4
        /*003c*/ 	.byte	0x03, 0x1b
        /*003e*/ 	.short	0x00ff


	//----- nvinfo : EIATTR_MERCURY_ISA_VERSION
	.align		4
        /*0040*/ 	.byte	0x03, 0x5f
        /*0042*/ 	.short	0x0101


	//----- nvinfo : EIATTR_VRC_CTA_INIT_COUNT
	.align		4
        /*0044*/ 	.byte	0x02, 0x4a
	.zero		1
	.zero		1


	//----- nvinfo : EIATTR_EXIT_INSTR_OFFSETS
	.align		4
        /*0048*/ 	.byte	0x04, 0x1c
        /*004a*/ 	.short	(.L_61 - .L_60)


	//   ....[0]....
.L_60:
        /*004c*/ 	.word	0x00000070


	//   ....[1]....
        /*0050*/ 	.word	0x00000270


	//----- nvinfo : EIATTR_CRS_STACK_SIZE
	.align		4
.L_61:
        /*0054*/ 	.byte	0x04, 0x1e
        /*0056*/ 	.short	(.L_63 - .L_62)
.L_62:
        /*0058*/ 	.word	0x00000000


	//----- nvinfo : EIATTR_CBANK_PARAM_SIZE
	.align		4
.L_63:
        /*005c*/ 	.byte	0x03, 0x19
        /*005e*/ 	.short	0x0010


	//----- nvinfo : EIATTR_PARAM_CBANK
	.align		4
        /*0060*/ 	.byte	0x04, 0x0a
        /*0062*/ 	.short	(.L_65 - .L_64)
	.align		4
.L_64:
        /*0064*/ 	.word	index@(.nv.constant0._Z30finalPagerankArrayForIterationPfif)
        /*0068*/ 	.short	0x0380
        /*006a*/ 	.short	0x0010


	//----- nvinfo : EIATTR_SW_WAR
	.align		4
.L_65:
        /*006c*/ 	.byte	0x04, 0x36
        /*006e*/ 	.short	(.L_67 - .L_66)
.L_66:
        /*0070*/ 	.word	0x00000008
.L_67:


//--------------------- .nv.info._Z22addToNextPagerankArrayPfS_PiS0_S0_S_i --------------------------
	.section	.nv.info._Z22addToNextPagerankArrayPfS_PiS0_S0_S_i,"",@"SHT_CUDA_INFO"
	.sectionflags	@""
	.align	4


	//----- nvinfo : EIATTR_CUDA_API_VERSION
	.align		4
        /*0000*/ 	.byte	0x04, 0x37
        /*0002*/ 	.short	(.L_69 - .L_68)
.L_68:
        /*0004*/ 	.word	0x00000082


	//----- nvinfo : EIATTR_KPARAM_INFO
	.align		4
.L_69:
        /*0008*/ 	.byte	0x04, 0x17
        /*000a*/ 	.short	(.L_71 - .L_70)
.L_70:
        /*000c*/ 	.word	0x00000000
        /*0010*/ 	.short	0x0006
        /*0012*/ 	.short	0x0030
        /*0014*/ 	.byte	0x00, 0xf0, 0x11, 0x00


	//----- nvinfo : EIATTR_KPARAM_INFO
	.align		4
.L_71:
        /*0018*/ 	.byte	0x04, 0x17
        /*001a*/ 	.short	(.L_73 - .L_72)
.L_72:
        /*001c*/ 	.word	0x00000000
        /*0020*/ 	.short	0x0005
        /*0022*/ 	.short	0x0028
        /*0024*/ 	.byte	0x00, 0xf5, 0x21, 0x00


	//----- nvinfo : EIATTR_KPARAM_INFO
	.align		4
.L_73:
        /*0028*/ 	.byte	0x04, 0x17
        /*002a*/ 	.short	(.L_75 - .L_74)
.L_74:
        /*002c*/ 	.word	0x00000000
        /*0030*/ 	.short	0x0004
        /*0032*/ 	.short	0x0020
        /*0034*/ 	.byte	0x00, 0xf5, 0x21, 0x00


	//----- nvinfo : EIATTR_KPARAM_INFO
	.align		4
.L_75:
        /*0038*/ 	.byte	0x04, 0x17
        /*003a*/ 	.short	(.L_77 - .L_76)
.L_76:
        /*003c*/ 	.word	0x00000000
        /*0040*/ 	.short	0x0003
        /*0042*/ 	.short	0x0018
        /*0044*/ 	.byte	0x00, 0xf5, 0x21, 0x00


	//----- nvinfo : EIATTR_KPARAM_INFO
	.align		4
.L_77:
        /*0048*/ 	.byte	0x04, 0x17
        /*004a*/ 	.short	(.L_79 - .L_78)
.L_78:
        /*004c*/ 	.word	0x00000000
        /*0050*/ 	.short	0x0002
        /*0052*/ 	.short	0x0010
        /*0054*/ 	.byte	0x00, 0xf5, 0x21, 0x00


	//----- nvinfo : EIATTR_KPARAM_INFO
	.align		4
.L_79:
        /*0058*/ 	.byte	0x04, 0x17
        /*005a*/ 	.short	(.L_81 - .L_80)
.L_80:
        /*005c*/ 	.word	0x00000000
        /*0060*/ 	.short	0x0001
        /*0062*/ 	.short	0x0008
        /*0064*/ 	.byte	0x00, 0xf5, 0x21, 0x00


	//----- nvinfo : EIATTR_KPARAM_INFO
	.align		4
.L_81:
        /*0068*/ 	.byte	0x04, 0x17
        /*006a*/ 	.short	(.L_83 - .L_82)
.L_82:
        /*006c*/ 	.word	0x00000000
        /*0070*/ 	.short	0x0000
        /*0072*/ 	.short	0x0000
        /*0074*/ 	.byte	0x00, 0xf5, 0x21, 0x00


	//----- nvinfo : EIATTR_SPARSE_MMA_MASK
	.align		4
.L_83:
        /*0078*/ 	.byte	0x03, 0x50
        /*007a*/ 	.short	0x0000


	//----- nvinfo : EIATTR_MAXREG_COUNT
	.align		4
        /*007c*/ 	.byte	0x03, 0x1b
        /*007e*/ 	.short	0x00ff


	//----- nvinfo : EIATTR_MERCURY_ISA_VERSION
	.align		4
        /*0080*/ 	.byte	0x03, 0x5f
        /*0082*/ 	.short	0x0101


	//----- nvinfo : EIATTR_VRC_CTA_INIT_COUNT
	.align		4
        /*0084*/ 	.byte	0x02, 0x4a
	.zero		1
	.zero		1


	//----- nvinfo : EIATTR_EXIT_INSTR_OFFSETS
	.align		4
        /*0088*/ 	.byte	0x04, 0x1c
        /*008a*/ 	.short	(.L_85 - .L_84)


	//   ....[0]....
.L_84:
        /*008c*/ 	.word	0x00000070


	//   ....[1]....
        /*0090*/ 	.word	0x00001550


	//   ....[2]....
        /*0094*/ 	.word	0x00001f70


	//   ....[3]....
        /*0098*/ 	.word	0x000024b0


	//   ....[4]....
        /*009c*/ 	.word	0x00002710


	//   ....[5]....
        /*00a0*/ 	.word	0x000027c0


	//----- nvinfo : EIATTR_CRS_STACK_SIZE
	.align		4
.L_85:
        /*00a4*/ 	.byte	0x04, 0x1e
        /*00a6*/ 	.short	(.L_87 - .L_86)
.L_86:
        /*00a8*/ 	.word	0x00000000


	//----- nvinfo : EIATTR_CBANK_PARAM_SIZE
	.align		4
.L_87:
        /*00ac*/ 	.byte	0x03, 0x19
        /*00ae*/ 	.short	0x0034


	//----- nvinfo : EIATTR_PARAM_CBANK
	.align		4
        /*00b0*/ 	.byte	0x04, 0x0a
        /*00b2*/ 	.short	(.L_89 - .L_88)
	.align		4
.L_88:
        /*00b4*/ 	.word	index@(.nv.constant0._Z22addToNextPagerankArrayPfS_PiS0_S0_S_i)
        /*00b8*/ 	.short	0x0380
        /*00ba*/ 	.short	0x0034


	//----- nvinfo : EIATTR_SW_WAR
	.align		4
.L_89:
        /*00bc*/ 	.byte	0x04, 0x36
        /*00be*/ 	.short	(.L_91 - .L_90)
.L_90:
        /*00c0*/ 	.word	0x00000008
.L_91:


//--------------------- .nv.info._Z20setPagerankNextArrayPfi --------------------------
	.section	.nv.info._Z20setPagerankNextArrayPfi,"",@"SHT_CUDA_INFO"
	.sectionflags	@""
	.align	4


	//----- nvinfo : EIATTR_CUDA_API_VERSION
	.align		4
        /*0000*/ 	.byte	0x04, 0x37
        /*0002*/ 	.short	(.L_93 - .L_92)
.L_92:
        /*0004*/ 	.word	0x00000082


	//----- nvinfo : EIATTR_KPARAM_INFO
	.align		4
.L_93:
        /*0008*/ 	.byte	0x04, 0x17
        /*000a*/ 	.short	(.L_95 - .L_94)
.L_94:
        /*000c*/ 	.word	0x00000000
        /*0010*/ 	.short	0x0001
        /*0012*/ 	.short	0x0008
        /*0014*/ 	.byte	0x00, 0xf0, 0x11, 0x00


	//----- nvinfo : EIATTR_KPARAM_INFO
	.align		4
.L_95:
        /*0018*/ 	.byte	0x04, 0x17
        /*001a*/ 	.short	(.L_97 - .L_96)
.L_96:
        /*001c*/ 	.word	0x00000000
        /*0020*/ 	.short	0x0000
        /*0022*/ 	.short	0x0000
        /*0024*/ 	.byte	0x00, 0xf5, 0x21, 0x00


	//----- nvinfo : EIATTR_SPARSE_MMA_MASK
	.align		4
.L_97:
        /*0028*/ 	.byte	0x03, 0x50
        /*002a*/ 	.short	0x0000


	//----- nvinfo : EIATTR_MAXREG_COUNT
	.align		4
        /*002c*/ 	.byte	0x03, 0x1b
        /*002e*/ 	.short	0x00ff


	//----- nvinfo : EIATTR_MERCURY_ISA_VERSION
	.align		4
        /*0030*/ 	.byte	0x03, 0x5f
        /*0032*/ 	.short	0x0101


	//----- nvinfo : EIATTR_VRC_CTA_INIT_COUNT
	.align		4
        /*0034*/ 	.byte	0x02, 0x4a
	.zero		1
	.zero		1


	//----- nvinfo : EIATTR_EXIT_INSTR_OFFSETS
	.align		4
        /*0038*/ 	.byte	0x04, 0x1c
        /*003a*/ 	.short	(.L_99 - .L_98)


	//   ....[0]....
.L_98:
        /*003c*/ 	.word	0x00000070


	//   ....[1]....
        /*0040*/ 	.word	0x000000c0


	//----- nvinfo : EIATTR_CBANK_PARAM_SIZE
	.align		4
.L_99:
        /*0044*/ 	.byte	0x03, 0x19
        /*0046*/ 	.short	0x000c


	//----- nvinfo : EIATTR_PARAM_CBANK
	.align		4
        /*0048*/ 	.byte	0x04, 0x0a
        /*004a*/ 	.short	(.L_101 - .L_100)
	.align		4
.L_100:
        /*004c*/ 	.word	index@(.nv.constant0._Z20setPagerankNextArrayPfi)
        /*0050*/ 	.short	0x0380
        /*0052*/ 	.short	0x000c


	//----- nvinfo : EIATTR_SW_WAR
	.align		4
.L_101:
        /*0054*/ 	.byte	0x04, 0x36
        /*0056*/ 	.short	(.L_103 - .L_102)
.L_102:
        /*0058*/ 	.word	0x00000008
.L_103:


//--------------------- .nv.info._Z23initializePagerankArrayPfi --------------------------
	.section	.nv.info._Z23initializePagerankArrayPfi,"",@"SHT_CUDA_INFO"
	.sectionflags	@""
	.align	4


	//----- nvinfo : EIATTR_CUDA_API_VERSION
	.align		4
        /*0000*/ 	.byte	0x04, 0x37
        /*0002*/ 	.short	(.L_105 - .L_104)
.L_104:
        /*0004*/ 	.word	0x00000082


	//----- nvinfo : EIATTR_KPARAM_INFO
	.align		4
.L_105:
        /*0008*/ 	.byte	0x04, 0x17
        /*000a*/ 	.short	(.L_107 - .L_106)
.L_106:
        /*000c*/ 	.word	0x00000000
        /*0010*/ 	.short	0x0001
        /*0012*/ 	.short	0x0008
        /*0014*/ 	.byte	0x00, 0xf0, 0x11, 0x00


	//----- nvinfo : EIATTR_KPARAM_INFO
	.align		4
.L_107:
        /*0018*/ 	.byte	0x04, 0x17
        /*001a*/ 	.short	(.L_109 - .L_108)
.L_108:
        /*001c*/ 	.word	0x00000000
        /*0020*/ 	.short	0x0000
        /*0022*/ 	.short	0x0000
        /*0024*/ 	.byte	0x00, 0xf5, 0x21, 0x00


	//----- nvinfo : EIATTR_SPARSE_MMA_MASK
	.align		4
.L_109:
        /*0028*/ 	.byte	0x03, 0x50
        /*002a*/ 	.short	0x0000


	//----- nvinfo : EIATTR_MAXREG_COUNT
	.align		4
        /*002c*/ 	.byte	0x03, 0x1b
        /*002e*/ 	.short	0x00ff


	//----- nvinfo : EIATTR_MERCURY_ISA_VERSION
	.align		4
        /*0030*/ 	.byte	0x03, 0x5f
        /*0032*/ 	.short	0x0101


	//----- nvinfo : EIATTR_VRC_CTA_INIT_COUNT
	.align		4
        /*0034*/ 	.byte	0x02, 0x4a
	.zero		1
	.zero		1


	//----- nvinfo : EIATTR_EXIT_INSTR_OFFSETS
	.align		4
        /*0038*/ 	.byte	0x04, 0x1c
        /*003a*/ 	.short	(.L_111 - .L_110)


	//   ....[0]....
.L_110:
        /*003c*/ 	.word	0x00000070


	//   ....[1]....
        /*0040*/ 	.word	0x00000190


	//----- nvinfo : EIATTR_CRS_STACK_SIZE
	.align		4
.L_111:
        /*0044*/ 	.byte	0x04, 0x1e
        /*0046*/ 	.short	(.L_113 - .L_112)
.L_112:
        /*0048*/ 	.word	0x00000000


	//----- nvinfo : EIATTR_CBANK_PARAM_SIZE
	.align		4
.L_113:
        /*004c*/ 	.byte	0x03, 0x19
        /*004e*/ 	.short	0x000c


	//----- nvinfo : EIATTR_PARAM_CBANK
	.align		4
        /*0050*/ 	.byte	0x04, 0x0a
        /*0052*/ 	.short	(.L_115 - .L_114)
	.align		4
.L_114:
        /*0054*/ 	.word	index@(.nv.constant0._Z23initializePagerankArrayPfi)
        /*0058*/ 	.short	0x0380
        /*005a*/ 	.short	0x000c


	//----- nvinfo : EIATTR_SW_WAR
	.align		4
.L_115:
        /*005c*/ 	.byte	0x04, 0x36
        /*005e*/ 	.short	(.L_117 - .L_116)
.L_116:
        /*0060*/ 	.word	0x00000008
.L_117:


//--------------------- .nv.callgraph             --------------------------
	.section	.nv.callgraph,"",@"SHT_CUDA_CALLGRAPH"
	.align	4
	.sectionentsize	8
	.align		4
        /*0000*/ 	.word	0x00000000
	.align		4
        /*0004*/ 	.word	0xffffffff
	.align		4
        /*0008*/ 	.word	0x00000000
	.align		4
        /*000c*/ 	.word	0xfffffffe
	.align		4
        /*0010*/ 	.word	0x00000000
	.align		4
        /*0014*/ 	.word	0xfffffffd
	.align		4
        /*0018*/ 	.word	0x00000000
	.align		4
        /*001c*/ 	.word	0xfffffffc


//--------------------- .text._Z24setPagerankArrayFromNextPfS_iS_ --------------------------
	.section	.text._Z24setPagerankArrayFromNextPfS_iS_,"ax",@progbits
	.align	128
        .global         _Z24setPagerankArrayFromNextPfS_iS_
        .type           _Z24setPagerankArrayFromNextPfS_iS_,@function
        .size           _Z24setPagerankArrayFromNextPfS_iS_,(.L_x_62 - _Z24setPagerankArrayFromNextPfS_iS_)
        .other          _Z24setPagerankArrayFromNextPfS_iS_,@"STO_CUDA_ENTRY STV_DEFAULT"
_Z24setPagerankArrayFromNextPfS_iS_:
.text._Z24setPagerankArrayFromNextPfS_iS_:
[----:B------:R-:W-:Y:S01]  /*0000*/  LDC R1, c[0x0][0x37c] ;  /* 0x0000df00ff017b82 */ /* 0x000fe20000000800 */
[----:B------:R-:W0:Y:S07]  /*0010*/  S2R R0, SR_TID.X ;  /* 0x0000000000007919 */ /* 0x000e2e0000002100 */
[----:B------:R-:W0:Y:S01]  /*0020*/  S2UR UR4, SR_CTAID.X ;  /* 0x00000000000479c3 */ /* 0x000e220000002500 */
[----:B------:R-:W1:Y:S07]  /*0030*/  LDCU UR5, c[0x0][0x390] ;  /* 0x00007200ff0577ac */ /* 0x000e6e0008000800 */
[----:B------:R-:W0:Y:S02]  /*0040*/  LDC R7, c[0x0][0x360] ;  /* 0x0000d800ff077b82 */ /* 0x000e240000000800 */
[----:B0-----:R-:W-:-:S05]  /*0050*/  IMAD R7, R7, UR4, R0 ;  /* 0x0000000407077c24 */ /* 0x001fca000f8e0200 */
[----:B-1----:R-:W-:-:S13]  /*0060*/  ISETP.GE.AND P0, PT, R7, UR5, PT ;  /* 0x0000000507007c0c */ /* 0x002fda000bf06270 */
[----:B------:R-:W-:Y:S05]  /*0070*/  @P0 EXIT ;  /* 0x000000000000094d */ /* 0x000fea0003800000 */
[----:B------:R-:W0:Y:S01]  /*0080*/  LDC.64 R4, c[0x0][0x388] ;  /* 0x0000e200ff047b82 */ /* 0x000e220000000a00 */
[----:B------:R-:W1:Y:S07]  /*0090*/  LDCU.64 UR4, c[0x0][0x358] ;  /* 0x00006b00ff0477ac */ /* 0x000e6e0008000a00 */
[----:B------:R-:W2:Y:S01]  /*00a0*/  LDC.64 R2, c[0x0][0x380] ;  /* 0x0000e000ff027b82 */ /* 0x000ea20000000a00 */
[----:B0-----:R-:W-:-:S05]  /*00b0*/  IMAD.WIDE R4, R7, 0x4, R4 ;  /* 0x0000000407047825 */ /* 0x001fca00078e0204 */
[----:B-1----:R-:W3:Y:S01]  /*00c0*/  LDG.E R9, desc[UR4][R4.64] ;  /* 0x0000000404097981 */ /* 0x002ee2000c1e1900 */
[----:B--2---:R-:W-:-:S05]  /*00d0*/  IMAD.WIDE R2, R7, 0x4, R2 ;  /* 0x0000000407027825 */ /* 0x004fca00078e0202 */
[----:B------:R-:W2:Y:S04]  /*00e0*/  LDG.E R0, desc[UR4][R2.64] ;  /* 0x0000000402007981 */ /* 0x000ea8000c1e1900 */
[----:B---3--:R-:W-:Y:S04]  /*00f0*/  STG.E desc[UR4][R2.64], R9 ;  /* 0x0000000902007986 */ /* 0x008fe8000c101904 */
[----:B------:R-:W-:Y:S04]  /*0100*/  STG.E desc[UR4][R4.64], RZ ;  /* 0x000000ff04007986 */ /* 0x000fe8000c101904 */
[----:B------:R-:W2:Y:S01]  /*0110*/  LDG.E R11, desc[UR4][R2.64] ;  /* 0x00000004020b7981 */ /* 0x000ea2000c1e1900 */
[----:B------:R-:W0:Y:S01]  /*0120*/  LDC.64 R6, c[0x0][0x398] ;  /* 0x0000e600ff067b82 */ /* 0x000e220000000a00 */
[----:B--2---:R-:W-:-:S05]  /*0130*/  FADD R13, R0, -R11 ;  /* 0x8000000b000d7221 */ /* 0x004fca0000000000 */
[----:B------:R-:W-:-:S13]  /*0140*/  FSETP.GE.AND P0, PT, R13, RZ, PT ;  /* 0x000000ff0d00720b */ /* 0x000fda0003f06000 */
[----:B------:R-:W-:-:S05]  /*0150*/  @!P0 FADD R13, -R0, R11 ;  /* 0x0000000b000d8221 */ /* 0x000fca0000000100 */
[----:B0-----:R-:W-:Y:S01]  /*0160*/  REDG.E.ADD.F32.FTZ.RN.STRONG.GPU desc[UR4][R6.64], R13 ;  /* 0x0000000d060079a6 */ /* 0x001fe2000c12f304 */
[----:B------:R-:W-:Y:S05]  /*0170*/  EXIT ;  /* 0x000000000000794d */ /* 0x000fea0003800000 */
.L_x_0:
[----:B------:R-:W-:-:S00]  /*0180*/  BRA `(.L_x_0) ;  /* 0xfffffffc00fc7947 */ /* 0x000fc0000383ffff */
[----:B------:R-:W-:-:S00]  /*0190*/  NOP ;  /* 0x0000000000007918 */ /* 0x000fc00000000000 */
        /* <DEDUP_REMOVED lines=14> */
.L_x_62:


//--------------------- .text._Z30finalPagerankArrayForIterationPfif --------------------------
	.section	.text._Z30finalPagerankArrayForIterationPfif,"ax",@progbits
	.align	128
        .global         _Z30finalPagerankArrayForIterationPfif
        .type           _Z30finalPagerankArrayForIterationPfif,@function
        .size           _Z30finalPagerankArrayForIterationPfif,(.L_x_59 - _Z30finalPagerankArrayForIterationPfif)
        .other          _Z30finalPagerankArrayForIterationPfif,@"STO_CUDA_ENTRY STV_DEFAULT"
_Z30finalPagerankArrayForIterationPfif:
.text._Z30finalPagerankArrayForIterationPfif:
        /* <DEDUP_REMOVED lines=8> */
[----:B------:R-:W-:Y:S01]  /*0080*/  I2FP.F32.S32 R4, UR5 ;  /* 0x0000000500047c45 */ /* 0x000fe20008201400 */
[----:B------:R-:W-:Y:S01]  /*0090*/  IMAD.MOV.U32 R2, RZ, RZ, 0x1 ;  /* 0x00000001ff027424 */ /* 0x000fe200078e00ff */
[----:B------:R-:W0:Y:S04]  /*00a0*/  LDCU UR4, c[0x0][0x38c] ;  /* 0x00007180ff0477ac */ /* 0x000e280008000800 */
[----:B------:R-:W1:Y:S01]  /*00b0*/  F2F.F64.F32 R4, R4 ;  /* 0x0000000400047310 */ /* 0x000e620000201800 */
[----:B------:R-:W-:-:S07]  /*00c0*/  UMOV UR5, 0x3fc33333 ;  /* 0x3fc3333300057882 */ /* 0x000fce0000000000 */
[----:B-1----:R-:W1:Y:S02]  /*00d0*/  MUFU.RCP64H R3, R5 ;  /* 0x0000000500037308 */ /* 0x002e640000001800 */
[----:B-1----:R-:W-:-:S08]  /*00e0*/  DFMA R6, -R4, R2, 1 ;  /* 0x3ff000000406742b */ /* 0x002fd00000000102 */
[----:B------:R-:W-:Y:S02]  /*00f0*/  DFMA R8, R6, R6, R6 ;  /* 0x000000060608722b */ /* 0x000fe40000000006 */
[----:B0-----:R-:W0:Y:S01]  /*0100*/  F2F.F64.F32 R6, UR4 ;  /* 0x0000000400067d10 */ /* 0x001e220008201800 */
[----:B------:R-:W-:-:S05]  /*0110*/  UMOV UR4, 0x33333334 ;  /* 0x3333333400047882 */ /* 0x000fca0000000000 */
[----:B------:R-:W-:-:S08]  /*0120*/  DFMA R8, R2, R8, R2 ;  /* 0x000000080208722b */ /* 0x000fd00000000002 */
[----:B------:R-:W-:Y:S02]  /*0130*/  DFMA R2, -R4, R8, 1 ;  /* 0x3ff000000402742b */ /* 0x000fe40000000108 */
[----:B0-----:R-:W-:Y:S01]  /*0140*/  DADD R6, R6, UR4 ;  /* 0x0000000406067e29 */ /* 0x001fe20008000000 */
[----:B------:R-:W0:Y:S05]  /*0150*/  LDCU.64 UR4, c[0x0][0x358] ;  /* 0x00006b00ff0477ac */ /* 0x000e2a0008000a00 */
[----:B------:R-:W-:-:S04]  /*0160*/  DFMA R2, R8, R2, R8 ;  /* 0x000000020802722b */ /* 0x000fc80000000008 */
[----:B------:R-:W-:-:S04]  /*0170*/  FSETP.GEU.AND P1, PT, |R7|, 6.5827683646048100446e-37, PT ;  /* 0x036000000700780b */ /* 0x000fc80003f2e200 */
[----:B------:R-:W-:-:S08]  /*0180*/  DMUL R8, R6, R2 ;  /* 0x0000000206087228 */ /* 0x000fd00000000000 */
[----:B------:R-:W-:-:S08]  /*0190*/  DFMA R10, -R4, R8, R6 ;  /* 0x00000008040a722b */ /* 0x000fd00000000106 */
[----:B------:R-:W-:-:S10]  /*01a0*/  DFMA R2, R2, R10, R8 ;  /* 0x0000000a0202722b */ /* 0x000fd40000000008 */
[----:B------:R-:W-:-:S05]  /*01b0*/  FFMA R8, RZ, R5, R3 ;  /* 0x00000005ff087223 */ /* 0x000fca0000000003 */
[----:B------:R-:W-:-:S13]  /*01c0*/  FSETP.GT.AND P0, PT, |R8|, 1.469367938527859385e-39, PT ;  /* 0x001000000800780b */ /* 0x000fda0003f04200 */
[----:B0-----:R-:W-:Y:S05]  /*01d0*/  @P0 BRA P1, `(.L_x_1) ;  /* 0x0000000000080947 */ /* 0x001fea0000800000 */
[----:B------:R-:W-:-:S07]  /*01e0*/  MOV R10, 0x200 ;  /* 0x00000200000a7802 */ /* 0x000fce0000000f00 */
[----:B------:R-:W-:Y:S05]  /*01f0*/  CALL.REL.NOINC `($__internal_0_$__cuda_sm20_div_rn_f64_full) ;  /* 0x0000000000207944 */ /* 0x000fea0003c00000 */
.L_x_1:
[----:B------:R-:W0:Y:S02]  /*0200*/  LDC.64 R4, c[0x0][0x380] ;  /* 0x0000e000ff047b82 */ /* 0x000e240000000a00 */
[----:B0-----:R-:W-:-:S05]  /*0210*/  IMAD.WIDE R4, R0, 0x4, R4 ;  /* 0x0000000400047825 */ /* 0x001fca00078e0204 */
[----:B------:R-:W2:Y:S02]  /*0220*/  LDG.E R0, desc[UR4][R4.64] ;  /* 0x0000000404007981 */ /* 0x000ea4000c1e1900 */
[----:B--2---:R-:W0:Y:S02]  /*0230*/  F2F.F64.F32 R6, R0 ;  /* 0x0000000000067310 */ /* 0x004e240000201800 */
[----:B0-----:R-:W-:-:S10]  /*0240*/  DADD R6, R6, R2 ;  /* 0x0000000006067229 */ /* 0x001fd40000000002 */
[----:B------:R-:W0:Y:S02]  /*0250*/  F2F.F32.F64 R7, R6 ;  /* 0x0000000600077310 */ /* 0x000e240000301000 */
[----:B0-----:R-:W-:Y:S01]  /*0260*/  STG.E desc[UR4][R4.64], R7 ;  /* 0x0000000704007986 */ /* 0x001fe2000c101904 */
[----:B------:R-:W-:Y:S05]  /*0270*/  EXIT ;  /* 0x000000000000794d */ /* 0x000fea0003800000 */
        .weak           $__internal_0_$__cuda_sm20_div_rn_f64_full
        .type           $__internal_0_$__cuda_sm20_div_rn_f64_full,@function
        .size           $__internal_0_$__cuda_sm20_div_rn_f64_full,(.L_x_59 - $__internal_0_$__cuda_sm20_div_rn_f64_full)
$__internal_0_$__cuda_sm20_div_rn_f64_full:
[C---:B------:R-:W-:Y:S01]  /*0280*/  FSETP.GEU.AND P0, PT, |R5|.reuse, 1.469367938527859385e-39, PT ;  /* 0x001000000500780b */ /* 0x040fe20003f0e200 */
[----:B------:R-:W-:Y:S01]  /*0290*/  IMAD.MOV.U32 R8, RZ, RZ, 0x1 ;  /* 0x00000001ff087424 */ /* 0x000fe200078e00ff */
[C---:B------:R-:W-:Y:S01]  /*02a0*/  LOP3.LUT R2, R5.reuse, 0x800fffff, RZ, 0xc0, !PT ;  /* 0x800fffff05027812 */ /* 0x040fe200078ec0ff */
[----:B------:R-:W-:Y:S01]  /*02b0*/  IMAD.MOV.U32 R11, RZ, RZ, 0x1ca00000 ;  /* 0x1ca00000ff0b7424 */ /* 0x000fe200078e00ff */
[----:B------:R-:W-:Y:S02]  /*02c0*/  LOP3.LUT R15, R5, 0x7ff00000, RZ, 0xc0, !PT ;  /* 0x7ff00000050f7812 */ /* 0x000fe400078ec0ff */
[----:B------:R-:W-:Y:S01]  /*02d0*/  LOP3.LUT R3, R2, 0x3ff00000, RZ, 0xfc, !PT ;  /* 0x3ff0000002037812 */ /* 0x000fe200078efcff */
[----:B------:R-:W-:Y:S01]  /*02e0*/  IMAD.MOV.U32 R2, RZ, RZ, R4 ;  /* 0x000000ffff027224 */ /* 0x000fe200078e0004 */
[----:B------:R-:W-:-:S04]  /*02f0*/  LOP3.LUT R14, R7, 0x7ff00000, RZ, 0xc0, !PT ;  /* 0x7ff00000070e7812 */ /* 0x000fc800078ec0ff */
[----:B------:R-:W-:Y:S01]  /*0300*/  ISETP.GE.U32.AND P1, PT, R14, R15, PT ;  /* 0x0000000f0e00720c */ /* 0x000fe20003f26070 */
[----:B------:R-:W-:Y:S01]  /*0310*/  @!P0 DMUL R2, R4, 8.98846567431157953865e+307 ;  /* 0x7fe0000004028828 */ /* 0x000fe20000000000 */
[----:B------:R-:W-:-:S05]  /*0320*/  IMAD.MOV.U32 R21, RZ, RZ, R14 ;  /* 0x000000ffff157224 */ /* 0x000fca00078e000e */
[----:B------:R-:W0:Y:S02]  /*0330*/  MUFU.RCP64H R9, R3 ;  /* 0x0000000300097308 */ /* 0x000e240000001800 */
[----:B0-----:R-:W-:-:S08]  /*0340*/  DFMA R12, R8, -R2, 1 ;  /* 0x3ff00000080c742b */ /* 0x001fd00000000802 */
[----:B------:R-:W-:-:S08]  /*0350*/  DFMA R12, R12, R12, R12 ;  /* 0x0000000c0c0c722b */ /* 0x000fd0000000000c */
[----:B------:R-:W-:Y:S01]  /*0360*/  DFMA R12, R8, R12, R8 ;  /* 0x0000000c080c722b */ /* 0x000fe20000000008 */
[----:B------:R-:W-:Y:S01]  /*0370*/  SEL R9, R11, 0x63400000, !P1 ;  /* 0x634000000b097807 */ /* 0x000fe20004800000 */
[----:B------:R-:W-:Y:S01]  /*0380*/  IMAD.MOV.U32 R8, RZ, RZ, R6 ;  /* 0x000000ffff087224 */ /* 0x000fe200078e0006 */
[----:B------:R-:W-:Y:S02]  /*0390*/  FSETP.GEU.AND P1, PT, |R7|, 1.469367938527859385e-39, PT ;  /* 0x001000000700780b */ /* 0x000fe40003f2e200 */
[----:B------:R-:W-:-:S03]  /*03a0*/  LOP3.LUT R9, R9, 0x800fffff, R7, 0xf8, !PT ;  /* 0x800fffff09097812 */ /* 0x000fc600078ef807 */
[----:B------:R-:W-:-:S08]  /*03b0*/  DFMA R16, R12, -R2, 1 ;  /* 0x3ff000000c10742b */ /* 0x000fd00000000802 */
[----:B------:R-:W-:Y:S01]  /*03c0*/  DFMA R12, R12, R16, R12 ;  /* 0x000000100c0c722b */ /* 0x000fe2000000000c */
[----:B------:R-:W-:Y:S10]  /*03d0*/  @P1 BRA `(.L_x_2) ;  /* 0x0000000000201947 */ /* 0x000ff40003800000 */
[----:B------:R-:W-:Y:S01]  /*03e0*/  LOP3.LUT R17, R5, 0x7ff00000, RZ, 0xc0, !PT ;  /* 0x7ff0000005117812 */ /* 0x000fe200078ec0ff */
[----:B------:R-:W-:-:S03]  /*03f0*/  IMAD.MOV.U32 R16, RZ, RZ, RZ ;  /* 0x000000ffff107224 */ /* 0x000fc600078e00ff */
[----:B------:R-:W-:-:S04]  /*0400*/  ISETP.GE.U32.AND P1, PT, R14, R17, PT ;  /* 0x000000110e00720c */ /* 0x000fc80003f26070 */
[----:B------:R-:W-:-:S04]  /*0410*/  SEL R17, R11, 0x63400000, !P1 ;  /* 0x634000000b117807 */ /* 0x000fc80004800000 */
[----:B------:R-:W-:-:S04]  /*0420*/  LOP3.LUT R17, R17, 0x80000000, R7, 0xf8, !PT ;  /* 0x8000000011117812 */ /* 0x000fc800078ef807 */
[----:B------:R-:W-:-:S06]  /*0430*/  LOP3.LUT R17, R17, 0x100000, RZ, 0xfc, !PT ;  /* 0x0010000011117812 */ /* 0x000fcc00078efcff */
[----:B------:R-:W-:-:S10]  /*0440*/  DFMA R8, R8, 2, -R16 ;  /* 0x400000000808782b */ /* 0x000fd40000000810 */
[----:B------:R-:W-:-:S07]  /*0450*/  LOP3.LUT R21, R9, 0x7ff00000, RZ, 0xc0, !PT ;  /* 0x7ff0000009157812 */ /* 0x000fce00078ec0ff */
.L_x_2:
[----:B------:R-:W-:Y:S01]  /*0460*/  IMAD.MOV.U32 R20, RZ, RZ, R15 ;  /* 0x000000ffff147224 */ /* 0x000fe200078e000f */
[----:B------:R-:W-:Y:S01]  /*0470*/  @!P0 LOP3.LUT R20, R3, 0x7ff00000, RZ, 0xc0, !PT ;  /* 0x7ff0000003148812 */ /* 0x000fe200078ec0ff */
[----:B------:R-:W-:Y:S01]  /*0480*/  VIADD R15, R21, 0xffffffff ;  /* 0xffffffff150f7836 */ /* 0x000fe20000000000 */
[----:B------:R-:W-:-:S03]  /*0490*/  DMUL R16, R12, R8 ;  /* 0x000000080c107228 */ /* 0x000fc60000000000 */
[----:B------:R-:W-:Y:S01]  /*04a0*/  VIADD R22, R20, 0xffffffff ;  /* 0xffffffff14167836 */ /* 0x000fe20000000000 */
[----:B------:R-:W-:-:S04]  /*04b0*/  ISETP.GT.U32.AND P0, PT, R15, 0x7feffffe, PT ;  /* 0x7feffffe0f00780c */ /* 0x000fc80003f04070 */
[----:B------:R-:W-:Y:S01]  /*04c0*/  ISETP.GT.U32.OR P0, PT, R22, 0x7feffffe, P0 ;  /* 0x7feffffe1600780c */ /* 0x000fe20000704470 */
[----:B------:R-:W-:-:S08]  /*04d0*/  DFMA R18, R16, -R2, R8 ;  /* 0x800000021012722b */ /* 0x000fd00000000008 */
[----:B------:R-:W-:-:S04]  /*04e0*/  DFMA R12, R12, R18, R16 ;  /* 0x000000120c0c722b */ /* 0x000fc80000000010 */
[----:B------:R-:W-:Y:S07]  /*04f0*/  @P0 BRA `(.L_x_3) ;  /* 0x00000000006c0947 */ /* 0x000fee0003800000 */
[----:B------:R-:W-:-:S04]  /*0500*/  LOP3.LUT R7, R5, 0x7ff00000, RZ, 0xc0, !PT ;  /* 0x7ff0000005077812 */ /* 0x000fc800078ec0ff */
[CC--:B------:R-:W-:Y:S02]  /*0510*/  VIADDMNMX R6, R14.reuse, -R7.reuse, 0xb9600000, !PT ;  /* 0xb96000000e067446 */ /* 0x0c0fe40007800907 */
[----:B------:R-:W-:Y:S02]  /*0520*/  ISETP.GE.U32.AND P0, PT, R14, R7, PT ;  /* 0x000000070e00720c */ /* 0x000fe40003f06070 */
[----:B------:R-:W-:Y:S02]  /*0530*/  VIMNMX R6, PT, PT, R6, 0x46a00000, PT ;  /* 0x46a0000006067848 */ /* 0x000fe40003fe0100 */
[----:B------:R-:W-:-:S05]  /*0540*/  SEL R11, R11, 0x63400000, !P0 ;  /* 0x634000000b0b7807 */ /* 0x000fca0004000000 */
[----:B------:R-:W-:Y:S02]  /*0550*/  IMAD.IADD R11, R6, 0x1, -R11 ;  /* 0x00000001060b7824 */ /* 0x000fe400078e0a0b */
[----:B------:R-:W-:Y:S02]  /*0560*/  IMAD.MOV.U32 R6, RZ, RZ, RZ ;  /* 0x000000ffff067224 */ /* 0x000fe400078e00ff */
[----:B------:R-:W-:-:S06]  /*0570*/  VIADD R7, R11, 0x7fe00000 ;  /* 0x7fe000000b077836 */ /* 0x000fcc0000000000 */
[----:B------:R-:W-:-:S10]  /*0580*/  DMUL R14, R12, R6 ;  /* 0x000000060c0e7228 */ /* 0x000fd40000000000 */
[----:B------:R-:W-:-:S13]  /*0590*/  FSETP.GTU.AND P0, PT, |R15|, 1.469367938527859385e-39, PT ;  /* 0x001000000f00780b */ /* 0x000fda0003f0c200 */
[----:B------:R-:W-:Y:S05]  /*05a0*/  @P0 BRA `(.L_x_4) ;  /* 0x0000000000940947 */ /* 0x000fea0003800000 */
[----:B------:R-:W-:Y:S01]  /*05b0*/  DFMA R2, R12, -R2, R8 ;  /* 0x800000020c02722b */ /* 0x000fe20000000008 */
[----:B------:R-:W-:-:S09]  /*05c0*/  IMAD.MOV.U32 R6, RZ, RZ, RZ ;  /* 0x000000ffff067224 */ /* 0x000fd200078e00ff */
[C---:B------:R-:W-:Y:S02]  /*05d0*/  FSETP.NEU.AND P0, PT, R3.reuse, RZ, PT ;  /* 0x000000ff0300720b */ /* 0x040fe40003f0d000 */
[----:B------:R-:W-:-:S04]  /*05e0*/  LOP3.LUT R5, R3, 0x80000000, R5, 0x48, !PT ;  /* 0x8000000003057812 */ /* 0x000fc800078e4805 */
[----:B------:R-:W-:-:S07]  /*05f0*/  LOP3.LUT R7, R5, R7, RZ, 0xfc, !PT ;  /* 0x0000000705077212 */ /* 0x000fce00078efcff */
[----:B------:R-:W-:Y:S05]  /*0600*/  @!P0 BRA `(.L_x_4) ;  /* 0x00000000007c8947 */ /* 0x000fea0003800000 */
[----:B------:R-:W-:Y:S01]  /*0610*/  IMAD.MOV R3, RZ, RZ, -R11 ;  /* 0x000000ffff037224 */ /* 0x000fe200078e0a0b */
[----:B------:R-:W-:Y:S01]  /*0620*/  DMUL.RP R6, R12, R6 ;  /* 0x000000060c067228 */ /* 0x000fe20000008000 */
[----:B------:R-:W-:Y:S01]  /*0630*/  IMAD.MOV.U32 R2, RZ, RZ, RZ ;  /* 0x000000ffff027224 */ /* 0x000fe200078e00ff */
[----:B------:R-:W-:-:S05]  /*0640*/  IADD3 R11, PT, PT, -R11, -0x43300000, RZ ;  /* 0xbcd000000b0b7810 */ /* 0x000fca0007ffe1ff */
[----:B------:R-:W-:-:S03]  /*0650*/  DFMA R2, R14, -R2, R12 ;  /* 0x800000020e02722b */ /* 0x000fc6000000000c */
[----:B------:R-:W-:-:S07]  /*0660*/  LOP3.LUT R5, R7, R5, RZ, 0x3c, !PT ;  /* 0x0000000507057212 */ /* 0x000fce00078e3cff */
[----:B------:R-:W-:-:S04]  /*0670*/  FSETP.NEU.AND P0, PT, |R3|, R11, PT ;  /* 0x0000000b0300720b */ /* 0x000fc80003f0d200 */
[----:B------:R-:W-:Y:S02]  /*0680*/  FSEL R14, R6, R14, !P0 ;  /* 0x0000000e060e7208 */ /* 0x000fe40004000000 */
[----:B------:R-:W-:Y:S01]  /*0690*/  FSEL R15, R5, R15, !P0 ;  /* 0x0000000f050f7208 */ /* 0x000fe20004000000 */
[----:B------:R-:W-:Y:S06]  /*06a0*/  BRA `(.L_x_4) ;  /* 0x0000000000547947 */ /* 0x000fec0003800000 */
.L_x_3:
[----:B------:R-:W-:-:S14]  /*06b0*/  DSETP.NAN.AND P0, PT, R6, R6, PT ;  /* 0x000000060600722a */ /* 0x000fdc0003f08000 */
[----:B------:R-:W-:Y:S05]  /*06c0*/  @P0 BRA `(.L_x_5) ;  /* 0x0000000000440947 */ /* 0x000fea0003800000 */
[----:B------:R-:W-:-:S14]  /*06d0*/  DSETP.NAN.AND P0, PT, R4, R4, PT ;  /* 0x000000040400722a */ /* 0x000fdc0003f08000 */
[----:B------:R-:W-:Y:S05]  /*06e0*/  @P0 BRA `(.L_x_6) ;  /* 0x0000000000300947 */ /* 0x000fea0003800000 */
[----:B------:R-:W-:Y:S01]  /*06f0*/  ISETP.NE.AND P0, PT, R21, R20, PT ;  /* 0x000000141500720c */ /* 0x000fe20003f05270 */
[----:B------:R-:W-:Y:S02]  /*0700*/  IMAD.MOV.U32 R14, RZ, RZ, 0x0 ;  /* 0x00000000ff0e7424 */ /* 0x000fe400078e00ff */
[----:B------:R-:W-:-:S10]  /*0710*/  IMAD.MOV.U32 R15, RZ, RZ, -0x80000 ;  /* 0xfff80000ff0f7424 */ /* 0x000fd400078e00ff */
[----:B------:R-:W-:Y:S05]  /*0720*/  @!P0 BRA `(.L_x_4) ;  /* 0x0000000000348947 */ /* 0x000fea0003800000 */
[----:B------:R-:W-:Y:S02]  /*0730*/  ISETP.NE.AND P0, PT, R21, 0x7ff00000, PT ;  /* 0x7ff000001500780c */ /* 0x000fe40003f05270 */
[----:B------:R-:W-:Y:S02]  /*0740*/  LOP3.LUT R15, R7, 0x80000000, R5, 0x48, !PT ;  /* 0x80000000070f7812 */ /* 0x000fe400078e4805 */
[----:B------:R-:W-:-:S13]  /*0750*/  ISETP.EQ.OR P0, PT, R20, RZ, !P0 ;  /* 0x000000ff1400720c */ /* 0x000fda0004702670 */
[----:B------:R-:W-:Y:S01]  /*0760*/  @P0 LOP3.LUT R2, R15, 0x7ff00000, RZ, 0xfc, !PT ;  /* 0x7ff000000f020812 */ /* 0x000fe200078efcff */
[----:B------:R-:W-:Y:S02]  /*0770*/  @!P0 IMAD.MOV.U32 R14, RZ, RZ, RZ ;  /* 0x000000ffff0e8224 */ /* 0x000fe400078e00ff */
[----:B------:R-:W-:Y:S02]  /*0780*/  @P0 IMAD.MOV.U32 R14, RZ, RZ, RZ ;  /* 0x000000ffff0e0224 */ /* 0x000fe400078e00ff */
[----:B------:R-:W-:Y:S01]  /*0790*/  @P0 IMAD.MOV.U32 R15, RZ, RZ, R2 ;  /* 0x000000ffff0f0224 */ /* 0x000fe200078e0002 */
[----:B------:R-:W-:Y:S06]  /*07a0*/  BRA `(.L_x_4) ;  /* 0x0000000000147947 */ /* 0x000fec0003800000 */
.L_x_6:
[----:B------:R-:W-:Y:S01]  /*07b0*/  LOP3.LUT R15, R5, 0x80000, RZ, 0xfc, !PT ;  /* 0x00080000050f7812 */ /* 0x000fe200078efcff */
[----:B------:R-:W-:Y:S01]  /*07c0*/  IMAD.MOV.U32 R14, RZ, RZ, R4 ;  /* 0x000000ffff0e7224 */ /* 0x000fe200078e0004 */
[----:B------:R-:W-:Y:S06]  /*07d0*/  BRA `(.L_x_4) ;  /* 0x0000000000087947 */ /* 0x000fec0003800000 */
.L_x_5:
[----:B------:R-:W-:Y:S01]  /*07e0*/  LOP3.LUT R15, R7, 0x80000, RZ, 0xfc, !PT ;  /* 0x00080000070f7812 */ /* 0x000fe200078efcff */
[----:B------:R-:W-:-:S07]  /*07f0*/  IMAD.MOV.U32 R14, RZ, RZ, R6 ;  /* 0x000000ffff0e7224 */ /* 0x000fce00078e0006 */
.L_x_4:
[----:B------:R-:W-:Y:S02]  /*0800*/  IMAD.MOV.U32 R11, RZ, RZ, 0x0 ;  /* 0x00000000ff0b7424 */ /* 0x000fe400078e00ff */
[----:B------:R-:W-:Y:S02]  /*0810*/  IMAD.MOV.U32 R2, RZ, RZ, R14 ;  /* 0x000000ffff027224 */ /* 0x000fe400078e000e */
[----:B------:R-:W-:Y:S01]  /*0820*/  IMAD.MOV.U32 R3, RZ, RZ, R15 ;  /* 0x000000ffff037224 */ /* 0x000fe200078e000f */
[----:B------:R-:W-:Y:S06]  /*0830*/  RET.REL.NODEC R10 `(_Z30finalPagerankArrayForIterationPfif) ;  /* 0xfffffff40af07950 */ /* 0x000fec0003c3ffff */
.L_x_7:
        /* <DEDUP_REMOVED lines=12> */
.L_x_59:


//--------------------- .text._Z22addToNextPagerankArrayPfS_PiS0_S0_S_i --------------------------
	.section	.text._Z22addToNextPagerankArrayPfS_PiS0_S0_S_i,"ax",@progbits
	.align	128
        .global         _Z22addToNextPagerankArrayPfS_PiS0_S0_S_i
        .type           _Z22addToNextPagerankArrayPfS_PiS0_S0_S_i,@function
        .size           _Z22addToNextPagerankArrayPfS_PiS0_S0_S_i,(.L_x_60 - _Z22addToNextPagerankArrayPfS_PiS0_S0_S_i)
        .other          _Z22addToNextPagerankArrayPfS_PiS0_S0_S_i,@"STO_CUDA_ENTRY STV_DEFAULT"
_Z22addToNextPagerankArrayPfS_PiS0_S0_S_i:
.text._Z22addToNextPagerankArrayPfS_PiS0_S0_S_i:
        /* <DEDUP_REMOVED lines=9> */
[----:B------:R-:W1:Y:S01]  /*0090*/  LDCU.64 UR4, c[0x0][0x358] ;  /* 0x00006b00ff0477ac */ /* 0x000e620008000a00 */
[----:B0-----:R-:W-:-:S05]  /*00a0*/  IMAD.WIDE R2, R5, 0x4, R2 ;  /* 0x0000000405027825 */ /* 0x001fca00078e0202 */
[----:B-1----:R-:W2:Y:S02]  /*00b0*/  LDG.E R7, desc[UR4][R2.64] ;  /* 0x0000000402077981 */ /* 0x002ea4000c1e1900 */
[----:B--2---:R-:W-:-:S13]  /*00c0*/  ISETP.GE.AND P0, PT, R7, 0x1, PT ;  /* 0x000000010700780c */ /* 0x004fda0003f06270 */
[----:B------:R-:W-:Y:S05]  /*00d0*/  @!P0 BRA `(.L_x_8) ;  /* 0x0000002400908947 */ /* 0x000fea0003800000 */
[----:B------:R-:W0:Y:S01]  /*00e0*/  LDC.64 R16, c[0x0][0x3a0] ;  /* 0x0000e800ff107b82 */ /* 0x000e220000000a00 */
[C---:B------:R-:W-:Y:S01]  /*00f0*/  ISETP.GE.U32.AND P0, PT, R7.reuse, 0x8, PT ;  /* 0x000000080700780c */ /* 0x040fe20003f06070 */
[----:B------:R1:W2:Y:S01]  /*0100*/  I2F.F64.U32 R18, R7 ;  /* 0x0000000700127312 */ /* 0x0002a20000201800 */
[----:B------:R-:W-:Y:S01]  /*0110*/  BSSY B1, `(.L_x_9) ;  /* 0x0000142000017945 */ /* 0x000fe20003800000 */
[----:B------:R-:W-:-:S04]  /*0120*/  LOP3.LUT R6, R7, 0x7, RZ, 0xc0, !PT ;  /* 0x0000000707067812 */ /* 0x000fc800078ec0ff */
[----:B------:R-:W3:Y:S01]  /*0130*/  LDC.64 R14, c[0x0][0x380] ;  /* 0x0000e000ff0e7b82 */ /* 0x000ee20000000a00 */
[----:B0-----:R-:W-:-:S04]  /*0140*/  IMAD.WIDE R16, R5, 0x4, R16 ;  /* 0x0000000405107825 */ /* 0x001fc800078e0210 */
[----:B---3--:R-:W-:-:S04]  /*0150*/  IMAD.WIDE R14, R5, 0x4, R14 ;  /* 0x00000004050e7825 */ /* 0x008fc800078e020e */
[----:B------:R-:W-:Y:S01]  /*0160*/  IMAD.MOV.U32 R5, RZ, RZ, RZ ;  /* 0x000000ffff057224 */ /* 0x000fe200078e00ff */
[----:B-12---:R-:W-:Y:S06]  /*0170*/  @!P0 BRA `(.L_x_10) ;  /* 0x0000001000ec8947 */ /* 0x006fec0003800000 */
[----:B------:R-:W0:Y:S01]  /*0180*/  LDC.64 R12, c[0x0][0x398] ;  /* 0x0000e600ff0c7b82 */ /* 0x000e220000000a00 */
[----:B------:R-:W-:Y:S01]  /*0190*/  LOP3.LUT R5, R7, 0x7ffffff8, RZ, 0xc0, !PT ;  /* 0x7ffffff807057812 */ /* 0x000fe200078ec0ff */
[----:B------:R-:W-:Y:S02]  /*01a0*/  IMAD.MOV.U32 R4, RZ, RZ, RZ ;  /* 0x000000ffff047224 */ /* 0x000fe400078e00ff */
[----:B------:R-:W-:Y:S02]  /*01b0*/  IMAD.MOV.U32 R3, RZ, RZ, RZ ;  /* 0x000000ffff037224 */ /* 0x000fe400078e00ff */
[----:B------:R-:W-:Y:S01]  /*01c0*/  IMAD.MOV R2, RZ, RZ, -R5 ;  /* 0x000000ffff027224 */ /* 0x000fe200078e0a05 */
[----:B0-----:R-:W-:-:S05]  /*01d0*/  IADD3 R12, P0, PT, R12, 0x1c, RZ ;  /* 0x0000001c0c0c7810 */ /* 0x001fca0007f1e0ff */
[----:B------:R-:W-:-:S08]  /*01e0*/  IMAD.X R13, RZ, RZ, R13, P0 ;  /* 0x000000ffff0d7224 */ /* 0x000fd000000e060d */
.L_x_27:
[----:B0-----:R-:W2:Y:S04]  /*01f0*/  LDG.E R9, desc[UR4][R16.64] ;  /* 0x0000000410097981 */ /* 0x001ea8000c1e1900 */
[----:B------:R-:W3:Y:S01]  /*0200*/  LDG.E R0, desc[UR4][R14.64] ;  /* 0x000000040e007981 */ /* 0x000ee2000c1e1900 */
[----:B------:R-:W-:Y:S01]  /*0210*/  IMAD.MOV.U32 R8, RZ, RZ, 0x1 ;  /* 0x00000001ff087424 */ /* 0x000fe200078e00ff */
[----:B------:R-:W-:Y:S05]  /*0220*/  YIELD ;  /* 0x0000000000007946 */ /* 0x000fea0003800000 */
[----:B------:R-:W-:Y:S01]  /*0230*/  UMOV UR6, 0x33333333 ;  /* 0x3333333300067882 */ /* 0x000fe20000000000 */
[----:B------:R-:W-:Y:S01]  /*0240*/  UMOV UR7, 0x3feb3333 ;  /* 0x3feb333300077882 */ /* 0x000fe20000000000 */
[----:B------:R-:W0:Y:S01]  /*0250*/  LDC.64 R26, c[0x0][0x388] ;  /* 0x0000e200ff1a7b82 */ /* 0x000e220000000a00 */
[----:B--2---:R-:W-:-:S04]  /*0260*/  IMAD.IADD R9, R9, 0x1, R4 ;  /* 0x0000000109097824 */ /* 0x004fc800078e0204 */
[----:B------:R-:W-:-:S06]  /*0270*/  IMAD.WIDE R24, R9, 0x4, R12 ;  /* 0x0000000409187825 */ /* 0x000fcc00078e020c */
[----:B------:R-:W0:Y:S01]  /*0280*/  LDG.E R24, desc[UR4][R24.64+-0x1c] ;  /* 0xffffe40418187981 */ /* 0x000e22000c1e1900 */
[----:B------:R-:W1:Y:S01]  /*0290*/  MUFU.RCP64H R9, R19 ;  /* 0x0000001300097308 */ /* 0x000e620000001800 */
[----:B------:R-:W-:Y:S01]  /*02a0*/  VIADD R2, R2, 0x8 ;  /* 0x0000000802027836 */ /* 0x000fe20000000000 */
[----:B------:R-:W-:Y:S04]  /*02b0*/  BSSY.RECONVERGENT B2, `(.L_x_11) ;  /* 0x0000018000027945 */ /* 0x000fe80003800200 */
[----:B------:R-:W-:Y:S01]  /*02c0*/  ISETP.NE.AND P1, PT, R2, RZ, PT ;  /* 0x000000ff0200720c */ /* 0x000fe20003f25270 */
[----:B-1----:R-:W-:-:S08]  /*02d0*/  DFMA R10, -R18, R8, 1 ;  /* 0x3ff00000120a742b */ /* 0x002fd00000000108 */
[----:B------:R-:W-:-:S08]  /*02e0*/  DFMA R10, R10, R10, R10 ;  /* 0x0000000a0a0a722b */ /* 0x000fd0000000000a */
[----:B------:R-:W-:Y:S02]  /*02f0*/  DFMA R8, R8, R10, R8 ;  /* 0x0000000a0808722b */ /* 0x000fe40000000008 */
[----:B---3--:R-:W1:Y:S06]  /*0300*/  F2F.F64.F32 R10, R0 ;  /* 0x00000000000a7310 */ /* 0x008e6c0000201800 */
[----:B------:R-:W-:-:S08]  /*0310*/  DFMA R20, -R18, R8, 1 ;  /* 0x3ff000001214742b */ /* 0x000fd00000000108 */
[----:B------:R-:W-:Y:S02]  /*0320*/  DFMA R8, R8, R20, R8 ;  /* 0x000000140808722b */ /* 0x000fe40000000008 */
[----:B-1----:R-:W-:-:S08]  /*0330*/  DMUL R10, R10, UR6 ;  /* 0x000000060a0a7c28 */ /* 0x002fd00008000000 */
[----:B------:R-:W-:Y:S02]  /*0340*/  DMUL R20, R10, R8 ;  /* 0x000000080a147228 */ /* 0x000fe40000000000 */
[----:B------:R-:W-:-:S06]  /*0350*/  FSETP.GEU.AND P2, PT, |R11|, 6.5827683646048100446e-37, PT ;  /* 0x036000000b00780b */ /* 0x000fcc0003f4e200 */
[----:B------:R-:W-:-:S08]  /*0360*/  DFMA R22, -R18, R20, R10 ;  /* 0x000000141216722b */ /* 0x000fd0000000010a */
[----:B------:R-:W-:-:S10]  /*0370*/  DFMA R8, R8, R22, R20 ;  /* 0x000000160808722b */ /* 0x000fd40000000014 */
[----:B------:R-:W-:-:S05]  /*0380*/  FFMA R20, RZ, R19, R9 ;  /* 0x00000013ff147223 */ /* 0x000fca0000000009 */
[----:B------:R-:W-:Y:S01]  /*0390*/  FSETP.GT.AND P0, PT, |R20|, 1.469367938527859385e-39, PT ;  /* 0x001000001400780b */ /* 0x000fe20003f04200 */
[----:B0-----:R-:W-:-:S12]  /*03a0*/  IMAD.WIDE R24, R24, 0x4, R26 ;  /* 0x0000000418187825 */ /* 0x001fd800078e021a */
[----:B------:R-:W-:Y:S05]  /*03b0*/  @P0 BRA P2, `(.L_x_12) ;  /* 0x00000000001c0947 */ /* 0x000fea0001000000 */
[----:B------:R-:W-:Y:S01]  /*03c0*/  MOV R0, R10 ;  /* 0x0000000a00007202 */ /* 0x000fe20000000f00 */
[----:B------:R-:W-:Y:S01]  /*03d0*/  IMAD.MOV.U32 R9, RZ, RZ, R11 ;  /* 0x000000ffff097224 */ /* 0x000fe200078e000b */
[----:B------:R-:W-:Y:S01]  /*03e0*/  MOV R8, 0x420 ;  /* 0x0000042000087802 */ /* 0x000fe20000000f00 */
[----:B------:R-:W-:Y:S02]  /*03f0*/  IMAD.MOV.U32 R22, RZ, RZ, R18 ;  /* 0x000000ffff167224 */ /* 0x000fe400078e0012 */
[----:B------:R-:W-:-:S07]  /*0400*/  IMAD.MOV.U32 R23, RZ, RZ, R19 ;  /* 0x000000ffff177224 */ /* 0x000fce00078e0013 */
[----:B------:R-:W-:Y:S05]  /*0410*/  CALL.REL.NOINC `($__internal_1_$__cuda_sm20_div_rn_f64_full) ;  /* 0x0000002000ec7944 */ /* 0x000fea0003c00000 */
[----:B------:R-:W-:-:S07]  /*0420*/  IMAD.MOV.U32 R8, RZ, RZ, R0 ;  /* 0x000000ffff087224 */ /* 0x000fce00078e0000 */
.L_x_12:
[----:B------:R-:W-:Y:S05]  /*0430*/  BSYNC.RECONVERGENT B2 ;  /* 0x0000000000027941 */ /* 0x000fea0003800200 */
.L_x_11:
[----:B------:R-:W0:Y:S02]  /*0440*/  F2F.F32.F64 R11, R8 ;  /* 0x00000008000b7310 */ /* 0x000e240000301000 */
[----:B0-----:R0:W-:Y:S04]  /*0450*/  REDG.E.ADD.F32.FTZ.RN.STRONG.GPU desc[UR4][R24.64], R11 ;  /* 0x0000000b180079a6 */ /* 0x0011e8000c12f304 */
[----:B------:R-:W2:Y:S04]  /*0460*/  LDG.E R0, desc[UR4][R16.64] ;  /* 0x0000000410007981 */ /* 0x000ea8000c1e1900 */
[----:B------:R-:W3:Y:S01]  /*0470*/  LDG.E R26, desc[UR4][R14.64] ;  /* 0x000000040e1a7981 */ /* 0x000ee2000c1e1900 */
[----:B------:R-:W1:Y:S01]  /*0480*/  MUFU.RCP64H R23, R19 ;  /* 0x0000001300177308 */ /* 0x000e620000001800 */
[----:B------:R-:W-:Y:S01]  /*0490*/  IMAD.MOV.U32 R22, RZ, RZ, 0x1 ;  /* 0x00000001ff167424 */ /* 0x000fe200078e00ff */
[----:B------:R-:W-:Y:S01]  /*04a0*/  UMOV UR6, 0x33333333 ;  /* 0x3333333300067882 */ /* 0x000fe20000000000 */
[----:B------:R-:W-:Y:S01]  /*04b0*/  UMOV UR7, 0x3feb3333 ;  /* 0x3feb333300077882 */ /* 0x000fe20000000000 */
[----:B0-----:R-:W0:Y:S03]  /*04c0*/  LDC.64 R24, c[0x0][0x388] ;  /* 0x0000e200ff187b82 */ /* 0x001e260000000a00 */
[----:B-1----:R-:W-:-:S08]  /*04d0*/  DFMA R8, -R18, R22, 1 ;  /* 0x3ff000001208742b */ /* 0x002fd00000000116 */
[----:B------:R-:W-:-:S08]  /*04e0*/  DFMA R8, R8, R8, R8 ;  /* 0x000000080808722b */ /* 0x000fd00000000008 */
[----:B------:R-:W-:-:S08]  /*04f0*/  DFMA R8, R22, R8, R22 ;  /* 0x000000081608722b */ /* 0x000fd00000000016 */
[----:B------:R-:W-:Y:S01]  /*0500*/  DFMA R22, -R18, R8, 1 ;  /* 0x3ff000001216742b */ /* 0x000fe20000000108 */
[----:B--2---:R-:W-:-:S04]  /*0510*/  IADD3 R21, P0, PT, R0, R4, RZ ;  /* 0x0000000400157210 */ /* 0x004fc80007f1e0ff */
[----:B------:R-:W-:Y:S02]  /*0520*/  LEA.HI.X.SX32 R0, R0, R3, 0x1, P0 ;  /* 0x0000000300007211 */ /* 0x000fe400000f0eff */
[----:B------:R-:W-:-:S04]  /*0530*/  LEA R20, P0, R21, R12, 0x2 ;  /* 0x0000000c15147211 */ /* 0x000fc800078010ff */
[----:B------:R-:W-:-:S05]  /*0540*/  LEA.HI.X R21, R21, R13, R0, 0x2, P0 ;  /* 0x0000000d15157211 */ /* 0x000fca00000f1400 */
[----:B------:R1:W0:Y:S01]  /*0550*/  LDG.E R0, desc[UR4][R20.64+-0x18] ;  /* 0xffffe80414007981 */ /* 0x000222000c1e1900 */
[----:B---3--:R-:W2:Y:S01]  /*0560*/  F2F.F64.F32 R10, R26 ;  /* 0x0000001a000a7310 */ /* 0x008ea20000201800 */
[----:B------:R-:W-:Y:S01]  /*0570*/  DFMA R22, R8, R22, R8 ;  /* 0x000000160816722b */ /* 0x000fe20000000008 */
[----:B------:R-:W-:Y:S01]  /*0580*/  BSSY.RECONVERGENT B2, `(.L_x_13) ;  /* 0x0000011000027945 */ /* 0x000fe20003800200 */
[----:B--2---:R-:W-:-:S08]  /*0590*/  DMUL R10, R10, UR6 ;  /* 0x000000060a0a7c28 */ /* 0x004fd00008000000 */
[----:B------:R-:W-:Y:S02]  /*05a0*/  DMUL R8, R22, R10 ;  /* 0x0000000a16087228 */ /* 0x000fe40000000000 */
[----:B------:R-:W-:-:S06]  /*05b0*/  FSETP.GEU.AND P2, PT, |R11|, 6.5827683646048100446e-37, PT ;  /* 0x036000000b00780b */ /* 0x000fcc0003f4e200 */
[----:B-1----:R-:W-:-:S08]  /*05c0*/  DFMA R20, -R18, R8, R10 ;  /* 0x000000081214722b */ /* 0x002fd0000000010a */
[----:B------:R-:W-:-:S10]  /*05d0*/  DFMA R8, R22, R20, R8 ;  /* 0x000000141608722b */ /* 0x000fd40000000008 */
[----:B------:R-:W-:-:S05]  /*05e0*/  FFMA R20, RZ, R19, R9 ;  /* 0x00000013ff147223 */ /* 0x000fca0000000009 */
[----:B------:R-:W-:Y:S01]  /*05f0*/  FSETP.GT.AND P0, PT, |R20|, 1.469367938527859385e-39, PT ;  /* 0x001000001400780b */ /* 0x000fe20003f04200 */
[----:B0-----:R-:W-:-:S12]  /*0600*/  IMAD.WIDE R24, R0, 0x4, R24 ;  /* 0x0000000400187825 */ /* 0x001fd800078e0218 */
[----:B------:R-:W-:Y:S05]  /*0610*/  @P0 BRA P2, `(.L_x_14) ;  /* 0x00000000001c0947 */ /* 0x000fea0001000000 */
[----:B------:R-:W-:Y:S01]  /*0620*/  IMAD.MOV.U32 R0, RZ, RZ, R10 ;  /* 0x000000ffff007224 */ /* 0x000fe200078e000a */
[----:B------:R-:W-:Y:S01]  /*0630*/  MOV R22, R18 ;  /* 0x0000001200167202 */ /* 0x000fe20000000f00 */
[----:B------:R-:W-:Y:S01]  /*0640*/  IMAD.MOV.U32 R9, RZ, RZ, R11 ;  /* 0x000000ffff097224 */ /* 0x000fe200078e000b */
[----:B------:R-:W-:Y:S01]  /*0650*/  MOV R8, 0x680 ;  /* 0x0000068000087802 */ /* 0x000fe20000000f00 */
[----:B------:R-:W-:-:S07]  /*0660*/  IMAD.MOV.U32 R23, RZ, RZ, R19 ;  /* 0x000000ffff177224 */ /* 0x000fce00078e0013 */
[----:B------:R-:W-:Y:S05]  /*0670*/  CALL.REL.NOINC `($__internal_1_$__cuda_sm20_div_rn_f64_full) ;  /* 0x0000002000547944 */ /* 0x000fea0003c00000 */
[----:B------:R-:W-:-:S07]  /*0680*/  IMAD.MOV.U32 R8, RZ, RZ, R0 ;  /* 0x000000ffff087224 */ /* 0x000fce00078e0000 */
.L_x_14:
[----:B------:R-:W-:Y:S05]  /*0690*/  BSYNC.RECONVERGENT B2 ;  /* 0x0000000000027941 */ /* 0x000fea0003800200 */
.L_x_13:
        /* <DEDUP_REMOVED lines=31> */
[----:B------:R-:W-:Y:S01]  /*0890*/  MOV R8, 0x8e0 ;  /* 0x000008e000087802 */ /* 0x000fe20000000f00 */
[----:B------:R-:W-:Y:S02]  /*08a0*/  IMAD.MOV.U32 R9, RZ, RZ, R11 ;  /* 0x000000ffff097224 */ /* 0x000fe400078e000b */
[----:B------:R-:W-:Y:S02]  /*08b0*/  IMAD.MOV.U32 R22, RZ, RZ, R18 ;  /* 0x000000ffff167224 */ /* 0x000fe400078e0012 */
[----:B------:R-:W-:-:S07]  /*08c0*/  IMAD.MOV.U32 R23, RZ, RZ, R19 ;  /* 0x000000ffff177224 */ /* 0x000fce00078e0013 */
[----:B------:R-:W-:Y:S05]  /*08d0*/  CALL.REL.NOINC `($__internal_1_$__cuda_sm20_div_rn_f64_full) ;  /* 0x0000001c00bc7944 */ /* 0x000fea0003c00000 */
[----:B------:R-:W-:-:S07]  /*08e0*/  MOV R8, R0 ;  /* 0x0000000000087202 */ /* 0x000fce0000000f00 */
.L_x_16:
[----:B------:R-:W-:Y:S05]  /*08f0*/  BSYNC.RECONVERGENT B2 ;  /* 0x0000000000027941 */ /* 0x000fea0003800200 */
.L_x_15:
        /* <DEDUP_REMOVED lines=36> */
[----:B------:R-:W-:-:S07]  /*0b40*/  IMAD.MOV.U32 R8, RZ, RZ, R0 ;  /* 0x000000ffff087224 */ /* 0x000fce00078e0000 */
.L_x_18:
[----:B------:R-:W-:Y:S05]  /*0b50*/  BSYNC.RECONVERGENT B2 ;  /* 0x0000000000027941 */ /* 0x000fea0003800200 */
.L_x_17:
        /* <DEDUP_REMOVED lines=37> */
.L_x_20:
[----:B------:R-:W-:Y:S05]  /*0db0*/  BSYNC.RECONVERGENT B2 ;  /* 0x0000000000027941 */ /* 0x000fea0003800200 */
.L_x_19:
        /* <DEDUP_REMOVED lines=37> */
.L_x_22:
[----:B------:R-:W-:Y:S05]  /*1010*/  BSYNC.RECONVERGENT B2 ;  /* 0x0000000000027941 */ /* 0x000fea0003800200 */
.L_x_21:
        /* <DEDUP_REMOVED lines=37> */
.L_x_24:
[----:B------:R-:W-:Y:S05]  /*1270*/  BSYNC.RECONVERGENT B2 ;  /* 0x0000000000027941 */ /* 0x000fea0003800200 */
.L_x_23:
        /* <DEDUP_REMOVED lines=37> */
.L_x_26:
[----:B------:R-:W-:Y:S05]  /*14d0*/  BSYNC.RECONVERGENT B2 ;  /* 0x0000000000027941 */ /* 0x000fea0003800200 */
.L_x_25:
[----:B------:R-:W0:Y:S01]  /*14e0*/  F2F.F32.F64 R9, R8 ;  /* 0x0000000800097310 */ /* 0x000e220000301000 */
[----:B------:R-:W-:-:S05]  /*14f0*/  IADD3 R4, P0, PT, R4, 0x8, RZ ;  /* 0x0000000804047810 */ /* 0x000fca0007f1e0ff */
[----:B------:R-:W-:Y:S01]  /*1500*/  IMAD.X R3, RZ, RZ, R3, P0 ;  /* 0x000000ffff037224 */ /* 0x000fe200000e0603 */
[----:B0-----:R0:W-:Y:S01]  /*1510*/  REDG.E.ADD.F32.FTZ.RN.STRONG.GPU desc[UR4][R24.64], R9 ;  /* 0x00000009180079a6 */ /* 0x0011e2000c12f304 */
[----:B------:R-:W-:Y:S06]  /*1520*/  @P1 BRA `(.L_x_27) ;  /* 0xffffffec00301947 */ /* 0x000fec000383ffff */
.L_x_10:
[----:B------:R-:W-:Y:S05]  /*1530*/  BSYNC B1 ;  /* 0x0000000000017941 */ /* 0x000fea0003800000 */
.L_x_9:
[----:B------:R-:W-:-:S13]  /*1540*/  ISETP.NE.AND P0, PT, R6, RZ, PT ;  /* 0x000000ff0600720c */ /* 0x000fda0003f05270 */
[----:B------:R-:W-:Y:S05]  /*1550*/  @!P0 EXIT ;  /* 0x000000000000894d */ /* 0x000fea0003800000 */
[----:B------:R-:W-:Y:S01]  /*1560*/  ISETP.GE.U32.AND P0, PT, R6, 0x4, PT ;  /* 0x000000040600780c */ /* 0x000fe20003f06070 */
[----:B------:R-:W-:Y:S01]  /*1570*/  BSSY.RECONVERGENT B1, `(.L_x_28) ;  /* 0x000009e000017945 */ /* 0x000fe20003800200 */
[----:B------:R-:W-:-:S11]  /*1580*/  LOP3.LUT R2, R7, 0x3, RZ, 0xc0, !PT ;  /* 0x0000000307027812 */ /* 0x000fd600078ec0ff */
[----:B------:R-:W-:Y:S05]  /*1590*/  @!P0 BRA `(.L_x_29) ;  /* 0x00000008006c8947 */ /* 0x000fea0003800000 */
[----:B------:R-:W2:Y:S01]  /*15a0*/  LDG.E R0, desc[UR4][R16.64] ;  /* 0x0000000410007981 */ /* 0x000ea2000c1e1900 */
[----:B0-----:R-:W0:Y:S03]  /*15b0*/  LDC.64 R8, c[0x0][0x398] ;  /* 0x0000e600ff087b82 */ /* 0x001e260000000a00 */
[----:B------:R-:W3:Y:S01]  /*15c0*/  LDG.E R4, desc[UR4][R14.64] ;  /* 0x000000040e047981 */ /* 0x000ee2000c1e1900 */
[----:B------:R-:W1:Y:S01]  /*15d0*/  MUFU.RCP64H R13, R19 ;  /* 0x00000013000d7308 */ /* 0x000e620000001800 */
[----:B------:R-:W-:-:S06]  /*15e0*/  IMAD.MOV.U32 R12, RZ, RZ, 0x1 ;  /* 0x00000001ff0c7424 */ /* 0x000fcc00078e00ff */
[----:B-1----:R-:W-:-:S08]  /*15f0*/  DFMA R10, -R18, R12, 1 ;  /* 0x3ff00000120a742b */ /* 0x002fd0000000010c */
[----:B------:R-:W-:-:S08]  /*1600*/  DFMA R20, R10, R10, R10 ;  /* 0x0000000a0a14722b */ /* 0x000fd0000000000a */
[----:B------:R-:W-:Y:S01]  /*1610*/  DFMA R20, R12, R20, R12 ;  /* 0x000000140c14722b */ /* 0x000fe2000000000c */
[----:B------:R-:W-:Y:S01]  /*1620*/  UMOV UR6, 0x33333333 ;  /* 0x3333333300067882 */ /* 0x000fe20000000000 */
[----:B------:R-:W-:-:S06]  /*1630*/  UMOV UR7, 0x3feb3333 ;  /* 0x3feb333300077882 */ /* 0x000fcc0000000000 */
[----:B------:R-:W-:Y:S01]  /*1640*/  DFMA R12, -R18, R20, 1 ;  /* 0x3ff00000120c742b */ /* 0x000fe20000000114 */
[----:B--2---:R-:W-:-:S05]  /*1650*/  IADD3 R3, PT, PT, R5, R0, RZ ;  /* 0x0000000005037210 */ /* 0x004fca0007ffe0ff */
[----:B0-----:R-:W-:-:S05]  /*1660*/  IMAD.WIDE R8, R3, 0x4, R8 ;  /* 0x0000000403087825 */ /* 0x001fca00078e0208 */
[----:B------:R0:W2:Y:S01]  /*1670*/  LDG.E R3, desc[UR4][R8.64] ;  /* 0x0000000408037981 */ /* 0x0000a2000c1e1900 */
[----:B---3--:R-:W1:Y:S01]  /*1680*/  F2F.F64.F32 R10, R4 ;  /* 0x00000004000a7310 */ /* 0x008e620000201800 */
[----:B------:R-:W-:Y:S01]  /*1690*/  DFMA R22, R20, R12, R20 ;  /* 0x0000000c1416722b */ /* 0x000fe20000000014 */
[----:B------:R-:W-:Y:S01]  /*16a0*/  BSSY.RECONVERGENT B2, `(.L_x_30) ;  /* 0x0000012000027945 */ /* 0x000fe20003800200 */
[----:B------:R-:W2:Y:S01]  /*16b0*/  LDC.64 R20, c[0x0][0x388] ;  /* 0x0000e200ff147b82 */ /* 0x000ea20000000a00 */
[----:B-1----:R-:W-:-:S08]  /*16c0*/  DMUL R10, R10, UR6 ;  /* 0x000000060a0a7c28 */ /* 0x002fd00008000000 */
[----:B0-----:R-:W-:Y:S02]  /*16d0*/  DMUL R8, R22, R10 ;  /* 0x0000000a16087228 */ /* 0x001fe40000000000 */
[----:B------:R-:W-:-:S06]  /*16e0*/  FSETP.GEU.AND P1, PT, |R11|, 6.5827683646048100446e-37, PT ;  /* 0x036000000b00780b */ /* 0x000fcc0003f2e200 */
[----:B------:R-:W-:-:S08]  /*16f0*/  DFMA R12, -R18, R8, R10 ;  /* 0x00000008120c722b */ /* 0x000fd0000000010a */
[----:B------:R-:W-:-:S10]  /*1700*/  DFMA R8, R22, R12, R8 ;  /* 0x0000000c1608722b */ /* 0x000fd40000000008 */
[----:B------:R-:W-:-:S05]  /*1710*/  FFMA R0, RZ, R19, R9 ;  /* 0x00000013ff007223 */ /* 0x000fca0000000009 */
[----:B------:R-:W-:Y:S01]  /*1720*/  FSETP.GT.AND P0, PT, |R0|, 1.469367938527859385e-39, PT ;  /* 0x001000000000780b */ /* 0x000fe20003f04200 */
[----:B--2---:R-:W-:-:S12]  /*1730*/  IMAD.WIDE R12, R3, 0x4, R20 ;  /* 0x00000004030c7825 */ /* 0x004fd800078e0214 */
        /* <DEDUP_REMOVED lines=8> */
.L_x_31:
[----:B------:R-:W-:Y:S05]  /*17c0*/  BSYNC.RECONVERGENT B2 ;  /* 0x0000000000027941 */ /* 0x000fea0003800200 */
.L_x_30:
[----:B------:R-:W0:Y:S01]  /*17d0*/  F2F.F32.F64 R9, R8 ;  /* 0x0000000800097310 */ /* 0x000e220000301000 */
[----:B------:R-:W1:Y:S01]  /*17e0*/  LDCU.64 UR6, c[0x0][0x398] ;  /* 0x00007300ff0677ac */ /* 0x000e620008000a00 */
[----:B0-----:R0:W-:Y:S04]  /*17f0*/  REDG.E.ADD.F32.FTZ.RN.STRONG.GPU desc[UR4][R12.64], R9 ;  /* 0x000000090c0079a6 */ /* 0x0011e8000c12f304 */
[----:B------:R-:W2:Y:S04]  /*1800*/  LDG.E R0, desc[UR4][R16.64] ;  /* 0x0000000410007981 */ /* 0x000ea8000c1e1900 */
[----:B------:R-:W3:Y:S01]  /*1810*/  LDG.E R4, desc[UR4][R14.64] ;  /* 0x000000040e047981 */ /* 0x000ee2000c1e1900 */
[----:B------:R-:W0:Y:S01]  /*1820*/  MUFU.RCP64H R11, R19 ;  /* 0x00000013000b7308 */ /* 0x000e220000001800 */
[----:B------:R-:W-:-:S06]  /*1830*/  IMAD.MOV.U32 R10, RZ, RZ, 0x1 ;  /* 0x00000001ff0a7424 */ /* 0x000fcc00078e00ff */
[----:B0-----:R-:W-:-:S08]  /*1840*/  DFMA R8, -R18, R10, 1 ;  /* 0x3ff000001208742b */ /* 0x001fd0000000010a */
[----:B------:R-:W-:-:S08]  /*1850*/  DFMA R12, R8, R8, R8 ;  /* 0x00000008080c722b */ /* 0x000fd00000000008 */
[----:B------:R-:W-:-:S08]  /*1860*/  DFMA R12, R10, R12, R10 ;  /* 0x0000000c0a0c722b */ /* 0x000fd0000000000a */
[----:B------:R-:W-:Y:S01]  /*1870*/  DFMA R22, -R18, R12, 1 ;  /* 0x3ff000001216742b */ /* 0x000fe2000000010c */
[----:B--2---:R-:W-:-:S04]  /*1880*/  IADD3 R3, P0, PT, R5, R0, RZ ;  /* 0x0000000005037210 */ /* 0x004fc80007f1e0ff */
[----:B------:R-:W-:Y:S02]  /*1890*/  LEA.HI.X.SX32 R0, R0, RZ, 0x1, P0 ;  /* 0x000000ff00007211 */ /* 0x000fe400000f0eff */
[----:B-1----:R-:W-:-:S04]  /*18a0*/  LEA R20, P0, R3, UR6, 0x2 ;  /* 0x0000000603147c11 */ /* 0x002fc8000f8010ff */
[----:B------:R-:W-:-:S05]  /*18b0*/  LEA.HI.X R21, R3, UR7, R0, 0x2, P0 ;  /* 0x0000000703157c11 */ /* 0x000fca00080f1400 */
[----:B------:R0:W2:Y:S01]  /*18c0*/  LDG.E R3, desc[UR4][R20.64+0x4] ;  /* 0x0000040414037981 */ /* 0x0000a2000c1e1900 */
[----:B---3--:R-:W1:Y:S01]  /*18d0*/  F2F.F64.F32 R8, R4 ;  /* 0x0000000400087310 */ /* 0x008e620000201800 */
[----:B------:R-:W-:Y:S01]  /*18e0*/  UMOV UR6, 0x33333333 ;  /* 0x3333333300067882 */ /* 0x000fe20000000000 */
[----:B------:R-:W-:Y:S01]  /*18f0*/  UMOV UR7, 0x3feb3333 ;  /* 0x3feb333300077882 */ /* 0x000fe20000000000 */
[----:B------:R-:W-:Y:S01]  /*1900*/  DFMA R22, R12, R22, R12 ;  /* 0x000000160c16722b */ /* 0x000fe2000000000c */
[----:B------:R-:W-:Y:S01]  /*1910*/  BSSY.RECONVERGENT B2, `(.L_x_32) ;  /* 0x0000012000027945 */ /* 0x000fe20003800200 */
[----:B0-----:R-:W2:Y:S01]  /*1920*/  LDC.64 R20, c[0x0][0x388] ;  /* 0x0000e200ff147b82 */ /* 0x001ea20000000a00 */
[----:B-1----:R-:W-:-:S08]  /*1930*/  DMUL R10, R8, UR6 ;  /* 0x00000006080a7c28 */ /* 0x002fd00008000000 */
[----:B------:R-:W-:Y:S02]  /*1940*/  DMUL R8, R22, R10 ;  /* 0x0000000a16087228 */ /* 0x000fe40000000000 */
[----:B------:R-:W-:-:S06]  /*1950*/  FSETP.GEU.AND P1, PT, |R11|, 6.5827683646048100446e-37, PT ;  /* 0x036000000b00780b */ /* 0x000fcc0003f2e200 */
[----:B------:R-:W-:-:S08]  /*1960*/  DFMA R12, -R18, R8, R10 ;  /* 0x00000008120c722b */ /* 0x000fd0000000010a */
[----:B------:R-:W-:-:S10]  /*1970*/  DFMA R8, R22, R12, R8 ;  /* 0x0000000c1608722b */ /* 0x000fd40000000008 */
[----:B------:R-:W-:-:S05]  /*1980*/  FFMA R0, RZ, R19, R9 ;  /* 0x00000013ff007223 */ /* 0x000fca0000000009 */
[----:B------:R-:W-:Y:S01]  /*1990*/  FSETP.GT.AND P0, PT, |R0|, 1.469367938527859385e-39, PT ;  /* 0x001000000000780b */ /* 0x000fe20003f04200 */
[----:B--2---:R-:W-:-:S12]  /*19a0*/  IMAD.WIDE R12, R3, 0x4, R20 ;  /* 0x00000004030c7825 */ /* 0x004fd800078e0214 */
        /* <DEDUP_REMOVED lines=8> */
.L_x_33:
[----:B------:R-:W-:Y:S05]  /*1a30*/  BSYNC.RECONVERGENT B2 ;  /* 0x0000000000027941 */ /* 0x000fea0003800200 */
.L_x_32:
        /* <DEDUP_REMOVED lines=38> */
.L_x_35:
[----:B------:R-:W-:Y:S05]  /*1ca0*/  BSYNC.RECONVERGENT B2 ;  /* 0x0000000000027941 */ /* 0x000fea0003800200 */
.L_x_34:
        /* <DEDUP_REMOVED lines=38> */
.L_x_37:
[----:B------:R-:W-:Y:S05]  /*1f10*/  BSYNC.RECONVERGENT B2 ;  /* 0x0000000000027941 */ /* 0x000fea0003800200 */
.L_x_36:
[----:B------:R-:W0:Y:S02]  /*1f20*/  F2F.F32.F64 R9, R8 ;  /* 0x0000000800097310 */ /* 0x000e240000301000 */
[----:B0-----:R1:W-:Y:S01]  /*1f30*/  REDG.E.ADD.F32.FTZ.RN.STRONG.GPU desc[UR4][R12.64], R9 ;  /* 0x000000090c0079a6 */ /* 0x0013e2000c12f304 */
[----:B------:R-:W-:-:S07]  /*1f40*/  VIADD R5, R5, 0x4 ;  /* 0x0000000405057836 */ /* 0x000fce0000000000 */
.L_x_29:
[----:B------:R-:W-:Y:S05]  /*1f50*/  BSYNC.RECONVERGENT B1 ;  /* 0x0000000000017941 */ /* 0x000fea0003800200 */
.L_x_28:
[----:B------:R-:W-:-:S13]  /*1f60*/  ISETP.NE.AND P0, PT, R2, RZ, PT ;  /* 0x000000ff0200720c */ /* 0x000fda0003f05270 */
[----:B------:R-:W-:Y:S05]  /*1f70*/  @!P0 EXIT ;  /* 0x000000000000894d */ /* 0x000fea0003800000 */
[----:B------:R-:W-:Y:S01]  /*1f80*/  ISETP.NE.AND P0, PT, R2, 0x1, PT ;  /* 0x000000010200780c */ /* 0x000fe20003f05270 */
[----:B------:R-:W-:-:S12]  /*1f90*/  BSSY.RECONVERGENT B1, `(.L_x_38) ;  /* 0x000004f000017945 */ /* 0x000fd80003800200 */
[----:B------:R-:W-:Y:S05]  /*1fa0*/  @!P0 BRA `(.L_x_39) ;  /* 0x0000000400348947 */ /* 0x000fea0003800000 */
[----:B------:R-:W0:Y:S01]  /*1fb0*/  LDG.E R0, desc[UR4][R16.64] ;  /* 0x0000000410007981 */ /* 0x000e22000c1e1900 */
[----:B------:R-:W2:Y:S03]  /*1fc0*/  LDC.64 R2, c[0x0][0x398] ;  /* 0x0000e600ff027b82 */ /* 0x000ea60000000a00 */
[----:B------:R-:W3:Y:S01]  /*1fd0*/  LDG.E R4, desc[UR4][R14.64] ;  /* 0x000000040e047981 */ /* 0x000ee2000c1e1900 */
[----:B------:R-:W4:Y:S01]  /*1fe0*/  MUFU.RCP64H R11, R19 ;  /* 0x00000013000b7308 */ /* 0x000f220000001800 */
[----:B------:R-:W-:Y:S01]  /*1ff0*/  IMAD.MOV.U32 R10, RZ, RZ, 0x1 ;  /* 0x00000001ff0a7424 */ /* 0x000fe200078e00ff */
[----:B------:R-:W-:Y:S01]  /*2000*/  UMOV UR6, 0x33333333 ;  /* 0x3333333300067882 */ /* 0x000fe20000000000 */
[----:B------:R-:W-:Y:S01]  /*2010*/  UMOV UR7, 0x3feb3333 ;  /* 0x3feb333300077882 */ /* 0x000fe20000000000 */
[----:B01----:R-:W-:-:S04]  /*2020*/  IMAD.IADD R9, R5, 0x1, R0 ;  /* 0x0000000105097824 */ /* 0x003fc800078e0200 */
[----:B--2---:R-:W-:-:S05]  /*2030*/  IMAD.WIDE R2, R9, 0x4, R2 ;  /* 0x0000000409027825 */ /* 0x004fca00078e0202 */
[----:B------:R0:W2:Y:S01]  /*2040*/  LDG.E R23, desc[UR4][R2.64] ;  /* 0x0000000402177981 */ /* 0x0000a2000c1e1900 */
[----:B----4-:R-:W-:Y:S01]  /*2050*/  DFMA R8, -R18, R10, 1 ;  /* 0x3ff000001208742b */ /* 0x010fe2000000010a */
[----:B------:R-:W-:Y:S07]  /*2060*/  BSSY.RECONVERGENT B2, `(.L_x_40) ;  /* 0x0000017000027945 */ /* 0x000fee0003800200 */
[----:B------:R-:W-:Y:S02]  /*2070*/  DFMA R12, R8, R8, R8 ;  /* 0x00000008080c722b */ /* 0x000fe40000000008 */
[----:B---3--:R-:W1:Y:S06]  /*2080*/  F2F.F64.F32 R8, R4 ;  /* 0x0000000400087310 */ /* 0x008e6c0000201800 */
[----:B------:R-:W-:-:S08]  /*2090*/  DFMA R12, R10, R12, R10 ;  /* 0x0000000c0a0c722b */ /* 0x000fd0000000000a */
[----:B------:R-:W-:Y:S02]  /*20a0*/  DFMA R20, -R18, R12, 1 ;  /* 0x3ff000001214742b */ /* 0x000fe4000000010c */
[----:B-1----:R-:W-:-:S06]  /*20b0*/  DMUL R10, R8, UR6 ;  /* 0x00000006080a7c28 */ /* 0x002fcc0008000000 */
[----:B------:R-:W-:Y:S01]  /*20c0*/  DFMA R20, R12, R20, R12 ;  /* 0x000000140c14722b */ /* 0x000fe2000000000c */
[----:B------:R-:W2:Y:S03]  /*20d0*/  LDC.64 R12, c[0x0][0x388] ;  /* 0x0000e200ff0c7b82 */ /* 0x000ea60000000a00 */
[----:B------:R-:W-:-:S04]  /*20e0*/  FSETP.GEU.AND P1, PT, |R11|, 6.5827683646048100446e-37, PT ;  /* 0x036000000b00780b */ /* 0x000fc80003f2e200 */
[----:B------:R-:W-:-:S08]  /*20f0*/  DMUL R8, R20, R10 ;  /* 0x0000000a14087228 */ /* 0x000fd00000000000 */
[----:B0-----:R-:W-:-:S08]  /*2100*/  DFMA R2, -R18, R8, R10 ;  /* 0x000000081202722b */ /* 0x001fd0000000010a */
        /* <DEDUP_REMOVED lines=12> */
.L_x_41:
[----:B------:R-:W-:Y:S05]  /*21d0*/  BSYNC.RECONVERGENT B2 ;  /* 0x0000000000027941 */ /* 0x000fea0003800200 */
.L_x_40:
[----:B------:R-:W0:Y:S01]  /*21e0*/  F2F.F32.F64 R9, R8 ;  /* 0x0000000800097310 */ /* 0x000e220000301000 */
[----:B------:R-:W1:Y:S01]  /*21f0*/  LDCU.64 UR6, c[0x0][0x398] ;  /* 0x00007300ff0677ac */ /* 0x000e620008000a00 */
[----:B0-----:R0:W-:Y:S04]  /*2200*/  REDG.E.ADD.F32.FTZ.RN.STRONG.GPU desc[UR4][R2.64], R9 ;  /* 0x00000009020079a6 */ /* 0x0011e8000c12f304 */
[----:B------:R-:W2:Y:S04]  /*2210*/  LDG.E R0, desc[UR4][R16.64] ;  /* 0x0000000410007981 */ /* 0x000ea8000c1e1900 */
[----:B------:R-:W3:Y:S01]  /*2220*/  LDG.E R4, desc[UR4][R14.64] ;  /* 0x000000040e047981 */ /* 0x000ee2000c1e1900 */
[----:B------:R-:W-:Y:S01]  /*2230*/  IMAD.MOV.U32 R10, RZ, RZ, 0x1 ;  /* 0x00000001ff0a7424 */ /* 0x000fe200078e00ff */
[----:B--2---:R-:W-:-:S04]  /*2240*/  IADD3 R6, P0, PT, R5, R0, RZ ;  /* 0x0000000005067210 */ /* 0x004fc80007f1e0ff */
[----:B------:R-:W-:Y:S02]  /*2250*/  LEA.HI.X.SX32 R11, R0, RZ, 0x1, P0 ;  /* 0x000000ff000b7211 */ /* 0x000fe400000f0eff */
[----:B-1----:R-:W-:-:S04]  /*2260*/  LEA R12, P0, R6, UR6, 0x2 ;  /* 0x00000006060c7c11 */ /* 0x002fc8000f8010ff */
[----:B------:R-:W-:-:S05]  /*2270*/  LEA.HI.X R13, R6, UR7, R11, 0x2, P0 ;  /* 0x00000007060d7c11 */ /* 0x000fca00080f140b */
[----:B------:R1:W2:Y:S01]  /*2280*/  LDG.E R23, desc[UR4][R12.64+0x4] ;  /* 0x000004040c177981 */ /* 0x0002a2000c1e1900 */
[----:B------:R-:W0:Y:S01]  /*2290*/  MUFU.RCP64H R11, R19 ;  /* 0x00000013000b7308 */ /* 0x000e220000001800 */
[----:B------:R-:W-:Y:S01]  /*22a0*/  UMOV UR6, 0x33333333 ;  /* 0x3333333300067882 */ /* 0x000fe20000000000 */
[----:B------:R-:W-:Y:S01]  /*22b0*/  UMOV UR7, 0x3feb3333 ;  /* 0x3feb333300077882 */ /* 0x000fe20000000000 */
[----:B------:R-:W-:Y:S01]  /*22c0*/  BSSY.RECONVERGENT B2, `(.L_x_42) ;  /* 0x0000018000027945 */ /* 0x000fe20003800200 */
[----:B-1----:R-:W2:Y:S01]  /*22d0*/  LDC.64 R12, c[0x0][0x388] ;  /* 0x0000e200ff0c7b82 */ /* 0x002ea20000000a00 */
[----:B0-----:R-:W-:-:S08]  /*22e0*/  DFMA R2, -R18, R10, 1 ;  /* 0x3ff000001202742b */ /* 0x001fd0000000010a */
[----:B------:R-:W-:Y:S02]  /*22f0*/  DFMA R8, R2, R2, R2 ;  /* 0x000000020208722b */ /* 0x000fe40000000002 */
[----:B---3--:R-:W0:Y:S06]  /*2300*/  F2F.F64.F32 R2, R4 ;  /* 0x0000000400027310 */ /* 0x008e2c0000201800 */
[----:B------:R-:W-:-:S08]  /*2310*/  DFMA R8, R10, R8, R10 ;  /* 0x000000080a08722b */ /* 0x000fd0000000000a */
[----:B------:R-:W-:Y:S02]  /*2320*/  DFMA R20, -R18, R8, 1 ;  /* 0x3ff000001214742b */ /* 0x000fe40000000108 */
[----:B0-----:R-:W-:-:S06]  /*2330*/  DMUL R10, R2, UR6 ;  /* 0x00000006020a7c28 */ /* 0x001fcc0008000000 */
[----:B------:R-:W-:-:S04]  /*2340*/  DFMA R20, R8, R20, R8 ;  /* 0x000000140814722b */ /* 0x000fc80000000008 */
[----:B------:R-:W-:-:S04]  /*2350*/  FSETP.GEU.AND P1, PT, |R11|, 6.5827683646048100446e-37, PT ;  /* 0x036000000b00780b */ /* 0x000fc80003f2e200 */
[----:B------:R-:W-:-:S08]  /*2360*/  DMUL R8, R20, R10 ;  /* 0x0000000a14087228 */ /* 0x000fd00000000000 */
        /* <DEDUP_REMOVED lines=13> */
.L_x_43:
[----:B------:R-:W-:Y:S05]  /*2440*/  BSYNC.RECONVERGENT B2 ;  /* 0x0000000000027941 */ /* 0x000fea0003800200 */
.L_x_42:
[----:B------:R-:W0:Y:S02]  /*2450*/  F2F.F32.F64 R9, R8 ;  /* 0x0000000800097310 */ /* 0x000e240000301000 */
[----:B0-----:R2:W-:Y:S01]  /*2460*/  REDG.E.ADD.F32.FTZ.RN.STRONG.GPU desc[UR4][R2.64], R9 ;  /* 0x00000009020079a6 */ /* 0x0015e2000c12f304 */
[----:B------:R-:W-:-:S07]  /*2470*/  VIADD R5, R5, 0x2 ;  /* 0x0000000205057836 */ /* 0x000fce0000000000 */
.L_x_39:
[----:B------:R-:W-:Y:S05]  /*2480*/  BSYNC.RECONVERGENT B1 ;  /* 0x0000000000017941 */ /* 0x000fea0003800200 */
.L_x_38:
[----:B------:R-:W-:-:S04]  /*2490*/  LOP3.LUT R7, R7, 0x1, RZ, 0xc0, !PT ;  /* 0x0000000107077812 */ /* 0x000fc800078ec0ff */
[----:B------:R-:W-:-:S13]  /*24a0*/  ISETP.NE.U32.AND P0, PT, R7, 0x1, PT ;  /* 0x000000010700780c */ /* 0x000fda0003f05070 */
[----:B------:R-:W-:Y:S05]  /*24b0*/  @P0 EXIT ;  /* 0x000000000000094d */ /* 0x000fea0003800000 */
[----:B------:R-:W3:Y:S01]  /*24c0*/  LDG.E R16, desc[UR4][R16.64] ;  /* 0x0000000410107981 */ /* 0x000ee2000c1e1900 */
[----:B--2---:R-:W2:Y:S03]  /*24d0*/  LDC.64 R2, c[0x0][0x398] ;  /* 0x0000e600ff027b82 */ /* 0x004ea60000000a00 */
[----:B------:R-:W4:Y:S01]  /*24e0*/  LDG.E R14, desc[UR4][R14.64] ;  /* 0x000000040e0e7981 */ /* 0x000f22000c1e1900 */
[----:B------:R-:W5:Y:S01]  /*24f0*/  MUFU.RCP64H R7, R19 ;  /* 0x0000001300077308 */ /* 0x000f620000001800 */
[----:B------:R-:W-:Y:S01]  /*2500*/  IMAD.MOV.U32 R6, RZ, RZ, 0x1 ;  /* 0x00000001ff067424 */ /* 0x000fe200078e00ff */
[----:B------:R-:W-:Y:S01]  /*2510*/  UMOV UR6, 0x33333333 ;  /* 0x3333333300067882 */ /* 0x000fe20000000000 */
[----:B------:R-:W-:Y:S01]  /*2520*/  UMOV UR7, 0x3feb3333 ;  /* 0x3feb333300077882 */ /* 0x000fe20000000000 */
[----:B---3--:R-:W-:-:S05]  /*2530*/  IADD3 R5, PT, PT, R16, R5, RZ ;  /* 0x0000000510057210 */ /* 0x008fca0007ffe0ff */
[----:B--2---:R-:W-:-:S05]  /*2540*/  IMAD.WIDE R2, R5, 0x4, R2 ;  /* 0x0000000405027825 */ /* 0x004fca00078e0202 */
[----:B-1----:R1:W2:Y:S01]  /*2550*/  LDG.E R13, desc[UR4][R2.64] ;  /* 0x00000004020d7981 */ /* 0x0022a2000c1e1900 */
[----:B-----5:R-:W-:Y:S01]  /*2560*/  DFMA R4, -R18, R6, 1 ;  /* 0x3ff000001204742b */ /* 0x020fe20000000106 */
[----:B------:R-:W-:Y:S07]  /*2570*/  BSSY.RECONVERGENT B1, `(.L_x_44) ;  /* 0x0000017000017945 */ /* 0x000fee0003800200 */
[----:B0-----:R-:W-:Y:S02]  /*2580*/  DFMA R8, R4, R4, R4 ;  /* 0x000000040408722b */ /* 0x001fe40000000004 */
[----:B----4-:R-:W0:Y:S06]  /*2590*/  F2F.F64.F32 R4, R14 ;  /* 0x0000000e00047310 */ /* 0x010e2c0000201800 */
[----:B------:R-:W-:-:S08]  /*25a0*/  DFMA R8, R6, R8, R6 ;  /* 0x000000080608722b */ /* 0x000fd00000000006 */
[----:B------:R-:W-:Y:S02]  /*25b0*/  DFMA R6, -R18, R8, 1 ;  /* 0x3ff000001206742b */ /* 0x000fe40000000108 */
[----:B0-----:R-:W-:-:S06]  /*25c0*/  DMUL R4, R4, UR6 ;  /* 0x0000000604047c28 */ /* 0x001fcc0008000000 */
[----:B------:R-:W-:Y:S02]  /*25d0*/  DFMA R10, R8, R6, R8 ;  /* 0x00000006080a722b */ /* 0x000fe40000000008 */
[----:B------:R-:W2:Y:S02]  /*25e0*/  LDC.64 R6, c[0x0][0x388] ;  /* 0x0000e200ff067b82 */ /* 0x000ea40000000a00 */
[----:B------:R-:W-:-:S04]  /*25f0*/  FSETP.GEU.AND P1, PT, |R5|, 6.5827683646048100446e-37, PT ;  /* 0x036000000500780b */ /* 0x000fc80003f2e200 */
[----:B------:R-:W-:-:S08]  /*2600*/  DMUL R8, R10, R4 ;  /* 0x000000040a087228 */ /* 0x000fd00000000000 */
[----:B-1----:R-:W-:-:S08]  /*2610*/  DFMA R2, -R18, R8, R4 ;  /* 0x000000081202722b */ /* 0x002fd00000000104 */
        /* <DEDUP_REMOVED lines=12> */
.L_x_45:
[----:B------:R-:W-:Y:S05]  /*26e0*/  BSYNC.RECONVERGENT B1 ;  /* 0x0000000000017941 */ /* 0x000fea0003800200 */
.L_x_44:
[----:B------:R-:W0:Y:S02]  /*26f0*/  F2F.F32.F64 R9, R8 ;  /* 0x0000000800097310 */ /* 0x000e240000301000 */
[----:B0-----:R-:W-:Y:S01]  /*2700*/  REDG.E.ADD.F32.FTZ.RN.STRONG.GPU desc[UR4][R2.64], R9 ;  /* 0x00000009020079a6 */ /* 0x001fe2000c12f304 */
[----:B------:R-:W-:Y:S05]  /*2710*/  EXIT ;  /* 0x000000000000794d */ /* 0x000fea0003800000 */
.L_x_8:
[----:B------:R-:W0:Y:S02]  /*2720*/  LDC.64 R2, c[0x0][0x380] ;  /* 0x0000e000ff027b82 */ /* 0x000e240000000a00 */
[----:B0-----:R-:W-:-:S06]  /*2730*/  IMAD.WIDE R6, R5, 0x4, R2 ;  /* 0x0000000405067825 */ /* 0x001fcc00078e0202 */
[----:B------:R-:W2:Y:S01]  /*2740*/  LDG.E R6, desc[UR4][R6.64] ;  /* 0x0000000406067981 */ /* 0x000ea2000c1e1900 */
[----:B------:R-:W-:Y:S01]  /*2750*/  UMOV UR6, 0x33333333 ;  /* 0x3333333300067882 */ /* 0x000fe20000000000 */
[----:B------:R-:W-:Y:S01]  /*2760*/  UMOV UR7, 0x3feb3333 ;  /* 0x3feb333300077882 */ /* 0x000fe20000000000 */
[----:B------:R-:W0:Y:S01]  /*2770*/  LDC.64 R4, c[0x0][0x3a8] ;  /* 0x0000ea00ff047b82 */ /* 0x000e220000000a00 */
[----:B--2---:R-:W1:Y:S02]  /*2780*/  F2F.F64.F32 R2, R6 ;  /* 0x0000000600027310 */ /* 0x004e640000201800 */
[----:B-1----:R-:W-:-:S10]  /*2790*/  DMUL R2, R2, UR6 ;  /* 0x0000000602027c28 */ /* 0x002fd40008000000 */
[----:B------:R-:W0:Y:S02]  /*27a0*/  F2F.F32.F64 R3, R2 ;  /* 0x0000000200037310 */ /* 0x000e240000301000 */
[----:B0-----:R-:W-:Y:S01]  /*27b0*/  REDG.E.ADD.F32.FTZ.RN.STRONG.GPU desc[UR4][R4.64], R3 ;  /* 0x00000003040079a6 */ /* 0x001fe2000c12f304 */
[----:B------:R-:W-:Y:S05]  /*27c0*/  EXIT ;  /* 0x000000000000794d */ /* 0x000fea0003800000 */
        .weak           $__internal_1_$__cuda_sm20_div_rn_f64_full
        .type           $__internal_1_$__cuda_sm20_div_rn_f64_full,@function
        .size           $__internal_1_$__cuda_sm20_div_rn_f64_full,(.L_x_60 - $__internal_1_$__cuda_sm20_div_rn_f64_full)
$__internal_1_$__cuda_sm20_div_rn_f64_full:
[C---:B------:R-:W-:Y:S01]  /*27d0*/  FSETP.GEU.AND P0, PT, |R23|.reuse, 1.469367938527859385e-39, PT ;  /* 0x001000001700780b */ /* 0x040fe20003f0e200 */
[----:B------:R-:W-:Y:S01]  /*27e0*/  IMAD.MOV.U32 R33, RZ, RZ, R9 ;  /* 0x000000ffff217224 */ /* 0x000fe200078e0009 */
[----:B------:R-:W-:Y:S01]  /*27f0*/  LOP3.LUT R20, R23, 0x800fffff, RZ, 0xc0, !PT ;  /* 0x800fffff17147812 */ /* 0x000fe200078ec0ff */
[----:B------:R-:W-:Y:S01]  /*2800*/  IMAD.MOV.U32 R28, RZ, RZ, 0x1 ;  /* 0x00000001ff1c7424 */ /* 0x000fe200078e00ff */
[----:B------:R-:W-:Y:S01]  /*2810*/  MOV R32, R0 ;  /* 0x0000000000207202 */ /* 0x000fe20000000f00 */
[----:B------:R-:W-:Y:S01]  /*2820*/  IMAD.MOV.U32 R0, RZ, RZ, 0x1ca00000 ;  /* 0x1ca00000ff007424 */ /* 0x000fe200078e00ff */
[----:B------:R-:W-:Y:S01]  /*2830*/  LOP3.LUT R21, R20, 0x3ff00000, RZ, 0xfc, !PT ;  /* 0x3ff0000014157812 */ /* 0x000fe200078efcff */
[----:B------:R-:W-:Y:S01]  /*2840*/  IMAD.MOV.U32 R20, RZ, RZ, R22 ;  /* 0x000000ffff147224 */ /* 0x000fe200078e0016 */
[C---:B------:R-:W-:Y:S01]  /*2850*/  FSETP.GEU.AND P3, PT, |R33|.reuse, 1.469367938527859385e-39, PT ;  /* 0x001000002100780b */ /* 0x040fe20003f6e200 */
[----:B------:R-:W-:Y:S01]  /*2860*/  IMAD.MOV.U32 R30, RZ, RZ, R32 ;  /* 0x000000ffff1e7224 */ /* 0x000fe200078e0020 */
[----:B------:R-:W-:Y:S01]  /*2870*/  LOP3.LUT R10, R33, 0x7ff00000, RZ, 0xc0, !PT ;  /* 0x7ff00000210a7812 */ /* 0x000fe200078ec0ff */
[----:B------:R-:W-:Y:S01]  /*2880*/  BSSY.RECONVERGENT B0, `(.L_x_46) ;  /* 0x0000053000007945 */ /* 0x000fe20003800200 */
[----:B------:R-:W-:Y:S01]  /*2890*/  LOP3.LUT R9, R23, 0x7ff00000, RZ, 0xc0, !PT ;  /* 0x7ff0000017097812 */ /* 0x000fe200078ec0ff */
[----:B------:R-:W-:-:S03]  /*28a0*/  @!P0 DMUL R20, R22, 8.98846567431157953865e+307 ;  /* 0x7fe0000016148828 */ /* 0x000fc60000000000 */
[----:B------:R-:W-:-:S03]  /*28b0*/  ISETP.GE.U32.AND P2, PT, R10, R9, PT ;  /* 0x000000090a00720c */ /* 0x000fc60003f46070 */
[----:B------:R-:W0:Y:S02]  /*28c0*/  MUFU.RCP64H R29, R21 ;  /* 0x00000015001d7308 */ /* 0x000e240000001800 */
[----:B------:R-:W-:Y:S02]  /*28d0*/  @!P3 LOP3.LUT R11, R23, 0x7ff00000, RZ, 0xc0, !PT ;  /* 0x7ff00000170bb812 */ /* 0x000fe400078ec0ff */
[----:B------:R-:W-:Y:S02]  /*28e0*/  @!P0 LOP3.LUT R9, R21, 0x7ff00000, RZ, 0xc0, !PT ;  /* 0x7ff0000015098812 */ /* 0x000fe400078ec0ff */
[----:B------:R-:W-:-:S04]  /*28f0*/  @!P3 ISETP.GE.U32.AND P4, PT, R10, R11, PT ;  /* 0x0000000b0a00b20c */ /* 0x000fc80003f86070 */
[----:B------:R-:W-:-:S04]  /*2900*/  @!P3 SEL R11, R0, 0x63400000, !P4 ;  /* 0x63400000000bb807 */ /* 0x000fc80006000000 */
[----:B------:R-:W-:Y:S01]  /*2910*/  @!P3 LOP3.LUT R11, R11, 0x80000000, R33, 0xf8, !PT ;  /* 0x800000000b0bb812 */ /* 0x000fe200078ef821 */
[----:B0-----:R-:W-:-:S08]  /*2920*/  DFMA R26, R28, -R20, 1 ;  /* 0x3ff000001c1a742b */ /* 0x001fd00000000814 */
[----:B------:R-:W-:-:S08]  /*2930*/  DFMA R26, R26, R26, R26 ;  /* 0x0000001a1a1a722b */ /* 0x000fd0000000001a */
[----:B------:R-:W-:Y:S01]  /*2940*/  DFMA R28, R28, R26, R28 ;  /* 0x0000001a1c1c722b */ /* 0x000fe2000000001c */
[----:B------:R-:W-:Y:S02]  /*2950*/  SEL R26, R0, 0x63400000, !P2 ;  /* 0x63400000001a7807 */ /* 0x000fe40005000000 */
[----:B------:R-:W-:Y:S02]  /*2960*/  @!P3 LOP3.LUT R27, R11, 0x100000, RZ, 0xfc, !PT ;  /* 0x001000000b1bb812 */ /* 0x000fe400078efcff */
[----:B------:R-:W-:Y:S01]  /*2970*/  LOP3.LUT R31, R26, 0x800fffff, R33, 0xf8, !PT ;  /* 0x800fffff1a1f7812 */ /* 0x000fe200078ef821 */
[----:B------:R-:W-:Y:S02]  /*2980*/  @!P3 IMAD.MOV.U32 R26, RZ, RZ, RZ ;  /* 0x000000ffff1ab224 */ /* 0x000fe400078e00ff */
[----:B------:R-:W-:-:S04]  /*2990*/  DFMA R34, R28, -R20, 1 ;  /* 0x3ff000001c22742b */ /* 0x000fc80000000814 */
[----:B------:R-:W-:-:S04]  /*29a0*/  @!P3 DFMA R30, R30, 2, -R26 ;  /* 0x400000001e1eb82b */ /* 0x000fc8000000081a */
[----:B------:R-:W-:-:S06]  /*29b0*/  DFMA R34, R28, R34, R28 ;  /* 0x000000221c22722b */ /* 0x000fcc000000001c */
[----:B------:R-:W-:Y:S02]  /*29c0*/  @!P3 LOP3.LUT R10, R31, 0x7ff00000, RZ, 0xc0, !PT ;  /* 0x7ff000001f0ab812 */ /* 0x000fe400078ec0ff */
[----:B------:R-:W-:-:S03]  /*29d0*/  DMUL R26, R34, R30 ;  /* 0x0000001e221a7228 */ /* 0x000fc60000000000 */
[----:B------:R-:W-:-:S05]  /*29e0*/  VIADD R11, R10, 0xffffffff ;  /* 0xffffffff0a0b7836 */ /* 0x000fca0000000000 */
[----:B------:R-:W-:Y:S01]  /*29f0*/  DFMA R28, R26, -R20, R30 ;  /* 0x800000141a1c722b */ /* 0x000fe2000000001e */
[----:B------:R-:W-:-:S07]  /*2a00*/  ISETP.GT.U32.AND P0, PT, R11, 0x7feffffe, PT ;  /* 0x7feffffe0b00780c */ /* 0x000fce0003f04070 */
[----:B------:R-:W-:Y:S01]  /*2a10*/  DFMA R28, R34, R28, R26 ;  /* 0x0000001c221c722b */ /* 0x000fe2000000001a */
[----:B------:R-:W-:-:S05]  /*2a20*/  VIADD R26, R9, 0xffffffff ;  /* 0xffffffff091a7836 */ /* 0x000fca0000000000 */
[----:B------:R-:W-:-:S13]  /*2a30*/  ISETP.GT.U32.OR P0, PT, R26, 0x7feffffe, P0 ;  /* 0x7feffffe1a00780c */ /* 0x000fda0000704470 */
[----:B------:R-:W-:Y:S05]  /*2a40*/  @P0 BRA `(.L_x_47) ;  /* 0x0000000000780947 */ /* 0x000fea0003800000 */
[----:B------:R-:W-:Y:S02]  /*2a50*/  LOP3.LUT R9, R33, 0x7ff00000, RZ, 0xc0, !PT ;  /* 0x7ff0000021097812 */ /* 0x000fe400078ec0ff */
[----:B------:R-:W-:-:S04]  /*2a60*/  LOP3.LUT R10, R23, 0x7ff00000, RZ, 0xc0, !PT ;  /* 0x7ff00000170a7812 */ /* 0x000fc800078ec0ff */
[CC--:B------:R-:W-:Y:S02]  /*2a70*/  VIADDMNMX R11, R9.reuse, -R10.reuse, 0xb9600000, !PT ;  /* 0xb9600000090b7446 */ /* 0x0c0fe4000780090a */
[----:B------:R-:W-:Y:S01]  /*2a80*/  ISETP.GE.U32.AND P0, PT, R9, R10, PT ;  /* 0x0000000a0900720c */ /* 0x000fe20003f06070 */
[----:B------:R-:W-:Y:S01]  /*2a90*/  IMAD.MOV.U32 R10, RZ, RZ, RZ ;  /* 0x000000ffff0a7224 */ /* 0x000fe200078e00ff */
[----:B------:R-:W-:Y:S02]  /*2aa0*/  VIMNMX R11, PT, PT, R11, 0x46a00000, PT ;  /* 0x46a000000b0b7848 */ /* 0x000fe40003fe0100 */
[----:B------:R-:W-:-:S04]  /*2ab0*/  SEL R0, R0, 0x63400000, !P0 ;  /* 0x6340000000007807 */ /* 0x000fc80004000000 */
[----:B------:R-:W-:-:S05]  /*2ac0*/  IADD3 R0, PT, PT, -R0, R11, RZ ;  /* 0x0000000b00007210 */ /* 0x000fca0007ffe1ff */
        /* <DEDUP_REMOVED lines=14> */
[----:B------:R-:W-:-:S10]  /*2bb0*/  DFMA R20, R26, -R20, R28 ;  /* 0x800000141a14722b */ /* 0x000fd4000000001c */
[----:B------:R-:W-:Y:S02]  /*2bc0*/  FSETP.NEU.AND P0, PT, |R21|, R0, PT ;  /* 0x000000001500720b */ /* 0x000fe40003f0d200 */
[----:B------:R-:W-:Y:S02]  /*2bd0*/  LOP3.LUT R0, R11, R22, RZ, 0x3c, !PT ;  /* 0x000000160b007212 */ /* 0x000fe400078e3cff */
[----:B------:R-:W-:Y:S02]  /*2be0*/  FSEL R10, R10, R26, !P0 ;  /* 0x0000001a0a0a7208 */ /* 0x000fe40004000000 */
[----:B------:R-:W-:-:S03]  /*2bf0*/  FSEL R11, R0, R27, !P0 ;  /* 0x0000001b000b7208 */ /* 0x000fc60004000000 */
[----:B------:R-:W-:Y:S02]  /*2c00*/  IMAD.MOV.U32 R26, RZ, RZ, R10 ;  /* 0x000000ffff1a7224 */ /* 0x000fe400078e000a */
[----:B------:R-:W-:Y:S01]  /*2c10*/  IMAD.MOV.U32 R27, RZ, RZ, R11 ;  /* 0x000000ffff1b7224 */ /* 0x000fe200078e000b */
[----:B------:R-:W-:Y:S06]  /*2c20*/  BRA `(.L_x_48) ;  /* 0x0000000000607947 */ /* 0x000fec0003800000 */
.L_x_47:
[----:B------:R-:W-:-:S14]  /*2c30*/  DSETP.NAN.AND P0, PT, R32, R32, PT ;  /* 0x000000202000722a */ /* 0x000fdc0003f08000 */
[----:B------:R-:W-:Y:S05]  /*2c40*/  @P0 BRA `(.L_x_49) ;  /* 0x00000000004c0947 */ /* 0x000fea0003800000 */
[----:B------:R-:W-:-:S14]  /*2c50*/  DSETP.NAN.AND P0, PT, R22, R22, PT ;  /* 0x000000161600722a */ /* 0x000fdc0003f08000 */
[----:B------:R-:W-:Y:S05]  /*2c60*/  @P0 BRA `(.L_x_50) ;  /* 0x0000000000340947 */ /* 0x000fea0003800000 */
[----:B------:R-:W-:Y:S01]  /*2c70*/  ISETP.NE.AND P0, PT, R10, R9, PT ;  /* 0x000000090a00720c */ /* 0x000fe20003f05270 */
[----:B------:R-:W-:Y:S01]  /*2c80*/  IMAD.MOV.U32 R27, RZ, RZ, -0x80000 ;  /* 0xfff80000ff1b7424 */ /* 0x000fe200078e00ff */
[----:B------:R-:W-:-:S11]  /*2c90*/  MOV R26, 0x0 ;  /* 0x00000000001a7802 */ /* 0x000fd60000000f00 */
[----:B------:R-:W-:Y:S05]  /*2ca0*/  @!P0 BRA `(.L_x_48) ;  /* 0x0000000000408947 */ /* 0x000fea0003800000 */
[----:B------:R-:W-:Y:S02]  /*2cb0*/  ISETP.NE.AND P0, PT, R10, 0x7ff00000, PT ;  /* 0x7ff000000a00780c */ /* 0x000fe40003f05270 */
[----:B------:R-:W-:Y:S02]  /*2cc0*/  LOP3.LUT R23, R33, 0x80000000, R23, 0x48, !PT ;  /* 0x8000000021177812 */ /* 0x000fe400078e4817 */
[----:B------:R-:W-:-:S13]  /*2cd0*/  ISETP.EQ.OR P0, PT, R9, RZ, !P0 ;  /* 0x000000ff0900720c */ /* 0x000fda0004702670 */
[----:B------:R-:W-:Y:S01]  /*2ce0*/  @P0 LOP3.LUT R0, R23, 0x7ff00000, RZ, 0xfc, !PT ;  /* 0x7ff0000017000812 */ /* 0x000fe200078efcff */
[----:B------:R-:W-:Y:S02]  /*2cf0*/  @!P0 IMAD.MOV.U32 R26, RZ, RZ, RZ ;  /* 0x000000ffff1a8224 */ /* 0x000fe400078e00ff */
[----:B------:R-:W-:Y:S02]  /*2d00*/  @!P0 IMAD.MOV.U32 R27, RZ, RZ, R23 ;  /* 0x000000ffff1b8224 */ /* 0x000fe400078e0017 */
[----:B------:R-:W-:Y:S02]  /*2d10*/  @P0 IMAD.MOV.U32 R26, RZ, RZ, RZ ;  /* 0x000000ffff1a0224 */ /* 0x000fe400078e00ff */
[----:B------:R-:W-:Y:S01]  /*2d20*/  @P0 IMAD.MOV.U32 R27, RZ, RZ, R0 ;  /* 0x000000ffff1b0224 */ /* 0x000fe200078e0000 */
[----:B------:R-:W-:Y:S06]  /*2d30*/  BRA `(.L_x_48) ;  /* 0x00000000001c7947 */ /* 0x000fec0003800000 */
.L_x_50:
[----:B------:R-:W-:Y:S01]  /*2d40*/  LOP3.LUT R9, R23, 0x80000, RZ, 0xfc, !PT ;  /* 0x0008000017097812 */ /* 0x000fe200078efcff */
[----:B------:R-:W-:-:S04]  /*2d50*/  IMAD.MOV.U32 R26, RZ, RZ, R22 ;  /* 0x000000ffff1a7224 */ /* 0x000fc800078e0016 */
[----:B------:R-:W-:Y:S01]  /*2d60*/  IMAD.MOV.U32 R27, RZ, RZ, R9 ;  /* 0x000000ffff1b7224 */ /* 0x000fe200078e0009 */
[----:B------:R-:W-:Y:S06]  /*2d70*/  BRA `(.L_x_48) ;  /* 0x00000000000c7947 */ /* 0x000fec0003800000 */
.L_x_49:
[----:B------:R-:W-:Y:S02]  /*2d80*/  LOP3.LUT R9, R33, 0x80000, RZ, 0xfc, !PT ;  /* 0x0008000021097812 */ /* 0x000fe400078efcff */
[----:B------:R-:W-:-:S03]  /*2d90*/  MOV R26, R32 ;  /* 0x00000020001a7202 */ /* 0x000fc60000000f00 */
[----:B------:R-:W-:-:S07]  /*2da0*/  IMAD.MOV.U32 R27, RZ, RZ, R9 ;  /* 0x000000ffff1b7224 */ /* 0x000fce00078e0009 */
.L_x_48:
[----:B------:R-:W-:Y:S05]  /*2db0*/  BSYNC.RECONVERGENT B0 ;  /* 0x0000000000007941 */ /* 0x000fea0003800200 */
.L_x_46:
[----:B------:R-:W-:Y:S02]  /*2dc0*/  IMAD.MOV.U32 R10, RZ, RZ, R8 ;  /* 0x000000ffff0a7224 */ /* 0x000fe400078e0008 */
[----:B------:R-:W-:Y:S02]  /*2dd0*/  IMAD.MOV.U32 R11, RZ, RZ, 0x0 ;  /* 0x00000000ff0b7424 */ /* 0x000fe400078e00ff */
[----:B------:R-:W-:Y:S02]  /*2de0*/  IMAD.MOV.U32 R0, RZ, RZ, R26 ;  /* 0x000000ffff007224 */ /* 0x000fe400078e001a */
[----:B------:R-:W-:Y:S01]  /*2df0*/  IMAD.MOV.U32 R9, RZ, RZ, R27 ;  /* 0x000000ffff097224 */ /* 0x000fe200078e001b */
[----:B------:R-:W-:Y:S06]  /*2e00*/  RET.REL.NODEC R10 `(_Z22addToNextPagerankArrayPfS_PiS0_S0_S_i) ;  /* 0xffffffd00a7c7950 */ /* 0x000fec0003c3ffff */
.L_x_51:
        /* <DEDUP_REMOVED lines=15> */
.L_x_60:


//--------------------- .text._Z20setPagerankNextArrayPfi --------------------------
	.section	.text._Z20setPagerankNextArrayPfi,"ax",@progbits
	.align	128
        .global         _Z20setPagerankNextArrayPfi
        .type           _Z20setPagerankNextArrayPfi,@function
        .size           _Z20setPagerankNextArrayPfi,(.L_x_65 - _Z20setPagerankNextArrayPfi)
        .other          _Z20setPagerankNextArrayPfi,@"STO_CUDA_ENTRY STV_DEFAULT"
_Z20setPagerankNextArrayPfi:
.text._Z20setPagerankNextArrayPfi:
        /* <DEDUP_REMOVED lines=11> */
[----:B-1----:R-:W-:Y:S01]  /*00b0*/  STG.E desc[UR4][R2.64], RZ ;  /* 0x000000ff02007986 */ /* 0x002fe2000c101904 */
[----:B------:R-:W-:Y:S05]  /*00c0*/  EXIT ;  /* 0x000000000000794d */ /* 0x000fea0003800000 */
.L_x_52:
        /* <DEDUP_REMOVED lines=11> */
.L_x_65:


//--------------------- .text._Z23initializePagerankArrayPfi --------------------------
	.section	.text._Z23initializePagerankArrayPfi,"ax",@progbits
	.align	128
        .global         _Z23initializePagerankArrayPfi
        .type           _Z23initializePagerankArrayPfi,@function
        .size           _Z23initializePagerankArrayPfi,(.L_x_61 - _Z23initializePagerankArrayPfi)
        .other          _Z23initializePagerankArrayPfi,@"STO_CUDA_ENTRY STV_DEFAULT"
_Z23initializePagerankArrayPfi:
.text._Z23initializePagerankArrayPfi:
        /* <DEDUP_REMOVED lines=9> */
[----:B------:R-:W0:Y:S04]  /*0090*/  LDCU.64 UR4, c[0x0][0x358] ;  /* 0x00006b00ff0477ac */ /* 0x000e280008000a00 */
[----:B------:R-:W-:-:S05]  /*00a0*/  VIADD R3, R0, 0x1800000 ;  /* 0x0180000000037836 */ /* 0x000fca0000000000 */
[----:B------:R-:W-:-:S04]  /*00b0*/  LOP3.LUT R3, R3, 0x7f800000, RZ, 0xc0, !PT ;  /* 0x7f80000003037812 */ /* 0x000fc800078ec0ff */
[----:B------:R-:W-:-:S13]  /*00c0*/  ISETP.GT.U32.AND P0, PT, R3, 0x1ffffff, PT ;  /* 0x01ffffff0300780c */ /* 0x000fda0003f04070 */
[----:B0-----:R-:W-:Y:S05]  /*00d0*/  @P0 BRA `(.L_x_53) ;  /* 0x0000000000100947 */ /* 0x001fea0003800000 */
[----:B------:R-:W-:-:S07]  /*00e0*/  MOV R4, 0x100 ;  /* 0x0000010000047802 */ /* 0x000fce0000000f00 */
[----:B------:R-:W-:Y:S05]  /*00f0*/  CALL.REL.NOINC `($__internal_2_$__cuda_sm20_rcp_rn_f32_slowpath) ;  /* 0x0000000000287944 */ /* 0x000fea0003c00000 */
[----:B------:R-:W-:Y:S01]  /*0100*/  IMAD.MOV.U32 R7, RZ, RZ, R3 ;  /* 0x000000ffff077224 */ /* 0x000fe200078e0003 */
[----:B------:R-:W-:Y:S06]  /*0110*/  BRA `(.L_x_54) ;  /* 0x0000000000107947 */ /* 0x000fec0003800000 */
.L_x_53:
[----:B------:R-:W0:Y:S02]  /*0120*/  MUFU.RCP R7, R0 ;  /* 0x0000000000077308 */ /* 0x000e240000001000 */
[----:B0-----:R-:W-:-:S04]  /*0130*/  FFMA R3, R0, R7, -1 ;  /* 0xbf80000000037423 */ /* 0x001fc80000000007 */
[----:B------:R-:W-:-:S04]  /*0140*/  FADD.FTZ R4, -R3, -RZ ;  /* 0x800000ff03047221 */ /* 0x000fc80000010100 */
[----:B------:R-:W-:-:S07]  /*0150*/  FFMA R7, R7, R4, R7 ;  /* 0x0000000407077223 */ /* 0x000fce0000000007 */
.L_x_54:
[----:B------:R-:W0:Y:S02]  /*0160*/  LDC.64 R4, c[0x0][0x380] ;  /* 0x0000e000ff047b82 */ /* 0x000e240000000a00 */
[----:B0-----:R-:W-:-:S05]  /*0170*/  IMAD.WIDE R2, R2, 0x4, R4 ;  /* 0x0000000402027825 */ /* 0x001fca00078e0204 */
[----:B------:R-:W-:Y:S01]  /*0180*/  STG.E desc[UR4][R2.64], R7 ;  /* 0x0000000702007986 */ /* 0x000fe2000c101904 */
[----:B------:R-:W-:Y:S05]  /*0190*/  EXIT ;  /* 0x000000000000794d */ /* 0x000fea0003800000 */
        .weak           $__internal_2_$__cuda_sm20_rcp_rn_f32_slowpath
        .type           $__internal_2_$__cuda_sm20_rcp_rn_f32_slowpath,@function
        .size           $__internal_2_$__cuda_sm20_rcp_rn_f32_slowpath,(.L_x_61 - $__internal_2_$__cuda_sm20_rcp_rn_f32_slowpath)
$__internal_2_$__cuda_sm20_rcp_rn_f32_slowpath:
[----:B------:R-:W-:-:S05]  /*01a0*/  IMAD.SHL.U32 R3, R0, 0x2, RZ ;  /* 0x0000000200037824 */ /* 0x000fca00078e00ff */
[----:B------:R-:W-:-:S04]  /*01b0*/  SHF.R.U32.HI R3, RZ, 0x18, R3 ;  /* 0x00000018ff037819 */ /* 0x000fc80000011603 */
[----:B------:R-:W-:-:S13]  /*01c0*/  ISETP.NE.U32.AND P0, PT, R3, RZ, PT ;  /* 0x000000ff0300720c */ /* 0x000fda0003f05070 */
[----:B------:R-:W-:Y:S05]  /*01d0*/  @P0 BRA `(.L_x_55) ;  /* 0x00000000002c0947 */ /* 0x000fea0003800000 */
[----:B------:R-:W-:-:S05]  /*01e0*/  IMAD.SHL.U32 R3, R0, 0x2, RZ ;  /* 0x0000000200037824 */ /* 0x000fca00078e00ff */
[----:B------:R-:W-:-:S13]  /*01f0*/  ISETP.NE.AND P0, PT, R3, RZ, PT ;  /* 0x000000ff0300720c */ /* 0x000fda0003f05270 */
[----:B------:R2:W3:Y:S01]  /*0200*/  @!P0 MUFU.RCP R3, R0 ;  /* 0x0000000000038308 */ /* 0x0004e20000001000 */
[----:B------:R-:W-:Y:S05]  /*0210*/  @!P0 BRA `(.L_x_56) ;  /* 0x0000000000a48947 */ /* 0x000fea0003800000 */
[----:B------:R-:W-:-:S04]  /*0220*/  FFMA R5, R0, 1.84467440737095516160e+19, RZ ;  /* 0x5f80000000057823 */ /* 0x000fc800000000ff */
[----:B--2---:R-:W3:Y:S02]  /*0230*/  MUFU.RCP R0, R5 ;  /* 0x0000000500007308 */ /* 0x004ee40000001000 */
[----:B---3--:R-:W-:-:S04]  /*0240*/  FFMA R3, R5, R0, -1 ;  /* 0xbf80000005037423 */ /* 0x008fc80000000000 */
[----:B------:R-:W-:-:S04]  /*0250*/  FADD.FTZ R3, -R3, -RZ ;  /* 0x800000ff03037221 */ /* 0x000fc80000010100 */
[----:B------:R-:W-:-:S04]  /*0260*/  FFMA R0, R0, R3, R0 ;  /* 0x0000000300007223 */ /* 0x000fc80000000000 */
[----:B------:R-:W-:Y:S01]  /*0270*/  FFMA R3, R0, 1.84467440737095516160e+19, RZ ;  /* 0x5f80000000037823 */ /* 0x000fe200000000ff */
[----:B------:R-:W-:Y:S06]  /*0280*/  BRA `(.L_x_56) ;  /* 0x0000000000887947 */ /* 0x000fec0003800000 */
.L_x_55:
[----:B------:R-:W-:-:S05]  /*0290*/  VIADD R5, R3, 0xffffff03 ;  /* 0xffffff0303057836 */ /* 0x000fca0000000000 */
[----:B------:R-:W-:-:S13]  /*02a0*/  ISETP.GT.U32.AND P0, PT, R5, 0x1, PT ;  /* 0x000000010500780c */ /* 0x000fda0003f04070 */
[----:B------:R-:W-:Y:S05]  /*02b0*/  @P0 BRA `(.L_x_57) ;  /* 0x0000000000780947 */ /* 0x000fea0003800000 */
[----:B------:R-:W-:Y:S01]  /*02c0*/  LOP3.LUT R6, R0, 0x7fffff, RZ, 0xc0, !PT ;  /* 0x007fffff00067812 */ /* 0x000fe200078ec0ff */
[----:B------:R-:W-:Y:S02]  /*02d0*/  IMAD.MOV.U32 R10, RZ, RZ, 0x3 ;  /* 0x00000003ff0a7424 */ /* 0x000fe400078e00ff */
[----:B------:R-:W-:Y:S01]  /*02e0*/  VIADD R3, R3, 0xffffff04 ;  /* 0xffffff0403037836 */ /* 0x000fe20000000000 */
[----:B------:R-:W-:Y:S02]  /*02f0*/  LOP3.LUT R6, R6, 0x3f800000, RZ, 0xfc, !PT ;  /* 0x3f80000006067812 */ /* 0x000fe400078efcff */
[----:B------:R-:W-:Y:S02]  /*0300*/  SHF.L.U32 R11, R10, R5, RZ ;  /* 0x000000050a0b7219 */ /* 0x000fe400000006ff */
[----:B------:R-:W0:Y:S02]  /*0310*/  MUFU.RCP R7, R6 ;  /* 0x0000000600077308 */ /* 0x000e240000001000 */
[----:B0-----:R-:W-:-:S04]  /*0320*/  FFMA R8, R6, R7, -1 ;  /* 0xbf80000006087423 */ /* 0x001fc80000000007 */
[----:B------:R-:W-:-:S04]  /*0330*/  FADD.FTZ R8, -R8, -RZ ;  /* 0x800000ff08087221 */ /* 0x000fc80000010100 */
[CCC-:B------:R-:W-:Y:S01]  /*0340*/  FFMA.RM R9, R7.reuse, R8.reuse, R7.reuse ;  /* 0x0000000807097223 */ /* 0x1c0fe20000004007 */
[----:B------:R-:W-:-:S04]  /*0350*/  FFMA.RP R8, R7, R8, R7 ;  /* 0x0000000807087223 */ /* 0x000fc80000008007 */
[C---:B------:R-:W-:Y:S02]  /*0360*/  LOP3.LUT R7, R9.reuse, 0x7fffff, RZ, 0xc0, !PT ;  /* 0x007fffff09077812 */ /* 0x040fe400078ec0ff */
[----:B------:R-:W-:Y:S02]  /*0370*/  FSETP.NEU.FTZ.AND P0, PT, R9, R8, PT ;  /* 0x000000080900720b */ /* 0x000fe40003f1d000 */
[----:B------:R-:W-:Y:S02]  /*0380*/  LOP3.LUT R8, R7, 0x800000, RZ, 0xfc, !PT ;  /* 0x0080000007087812 */ /* 0x000fe400078efcff */
[----:B------:R-:W-:Y:S02]  /*0390*/  SEL R7, RZ, 0xffffffff, !P0 ;  /* 0xffffffffff077807 */ /* 0x000fe40004000000 */
[----:B------:R-:W-:Y:S02]  /*03a0*/  LOP3.LUT R6, R11, R8, RZ, 0xc0, !PT ;  /* 0x000000080b067212 */ /* 0x000fe400078ec0ff */
[----:B------:R-:W-:Y:S01]  /*03b0*/  SHF.R.U32.HI R3, RZ, R3, R8 ;  /* 0x00000003ff037219 */ /* 0x000fe20000011608 */
[----:B------:R-:W-:Y:S01]  /*03c0*/  IMAD.MOV R7, RZ, RZ, -R7 ;  /* 0x000000ffff077224 */ /* 0x000fe200078e0a07 */
[----:B------:R-:W-:-:S04]  /*03d0*/  SHF.R.U32.HI R6, RZ, R5, R6 ;  /* 0x00000005ff067219 */ /* 0x000fc80000011606 */
[----:B------:R-:W-:Y:S02]  /*03e0*/  LOP3.LUT P1, RZ, R7, R5, R8, 0xf8, !PT ;  /* 0x0000000507ff7212 */ /* 0x000fe4000782f808 */
[C---:B------:R-:W-:Y:S02]  /*03f0*/  LOP3.LUT P0, RZ, R6.reuse, 0x1, RZ, 0xc0, !PT ;  /* 0x0000000106ff7812 */ /* 0x040fe4000780c0ff */
[----:B------:R-:W-:-:S04]  /*0400*/  LOP3.LUT P2, RZ, R6, 0x2, RZ, 0xc0, !PT ;  /* 0x0000000206ff7812 */ /* 0x000fc8000784c0ff */
[----:B------:R-:W-:Y:S02]  /*0410*/  PLOP3.LUT P0, PT, P0, P1, P2, 0xe0, 0x0 ;  /* 0x000000000000781c */ /* 0x000fe40000703c20 */
[----:B------:R-:W-:Y:S02]  /*0420*/  LOP3.LUT P1, RZ, R0, 0x7fffff, RZ, 0xc0, !PT ;  /* 0x007fffff00ff7812 */ /* 0x000fe4000782c0ff */
[----:B------:R-:W-:-:S05]  /*0430*/  SEL R5, RZ, 0x1, !P0 ;  /* 0x00000001ff057807 */ /* 0x000fca0004000000 */
[----:B------:R-:W-:-:S05]  /*0440*/  IMAD.MOV R5, RZ, RZ, -R5 ;  /* 0x000000ffff057224 */ /* 0x000fca00078e0a05 */
[----:B------:R-:W-:-:S13]  /*0450*/  ISETP.GE.AND P0, PT, R5, RZ, PT ;  /* 0x000000ff0500720c */ /* 0x000fda0003f06270 */
[----:B------:R-:W-:-:S04]  /*0460*/  @!P0 VIADD R3, R3, 0x1 ;  /* 0x0000000103038836 */ /* 0x000fc80000000000 */
[----:B------:R-:W-:-:S05]  /*0470*/  @!P1 IMAD.SHL.U32 R3, R3, 0x2, RZ ;  /* 0x0000000203039824 */ /* 0x000fca00078e00ff */
[----:B------:R-:W-:Y:S01]  /*0480*/  LOP3.LUT R3, R3, 0x80000000, R0, 0xf8, !PT ;  /* 0x8000000003037812 */ /* 0x000fe200078ef800 */
[----:B------:R-:W-:Y:S06]  /*0490*/  BRA `(.L_x_56) ;  /* 0x0000000000047947 */ /* 0x000fec0003800000 */
.L_x_57:
[----:B------:R0:W1:Y:S02]  /*04a0*/  MUFU.RCP R3, R0 ;  /* 0x0000000000037308 */ /* 0x0000640000001000 */
.L_x_56:
[----:B------:R-:W-:-:S04]  /*04b0*/  IMAD.MOV.U32 R5, RZ, RZ, 0x0 ;  /* 0x00000000ff057424 */ /* 0x000fc800078e00ff */
[----:B0123--:R-:W-:Y:S05]  /*04c0*/  RET.REL.NODEC R4 `(_Z23initializePagerankArrayPfi) ;  /* 0xfffffff804cc7950 */ /* 0x00ffea0003c3ffff */
.L_x_58:
        /* <DEDUP_REMOVED lines=11> */
.L_x_61:


//--------------------- .nv.shared.reserved.0     --------------------------
	.section	.nv.shared.reserved.0,"aw",@nobits
	.weak		__nv_reservedSMEM_offset_0_alias
	.size		__nv_reservedSMEM_offset_0_alias, 0, 64
	.other		__nv_reservedSMEM_offset_0_alias,@"STO_CUDA_RESERVED_SHARED STV_DEFAULT"
__nv_reservedSMEM_offset_0_alias:
	.zero		0
	.zero		64


//--------------------- .nv.constant0._Z24setPagerankArrayFromNextPfS_iS_ --------------------------
	.section	.nv.constant0._Z24setPagerankArrayFromNextPfS_iS_,"a",@progbits
	.sectionflags	@""
	.align	4
.nv.constant0._Z24setPagerankArrayFromNextPfS_iS_:
	.zero		928


//--------------------- .nv.constant0._Z30finalPagerankArrayForIterationPfif --------------------------
	.section	.nv.constant0._Z30finalPagerankArrayForIterationPfif,"a",@progbits
	.sectionflags	@""
	.align	4
.nv.constant0._Z30finalPagerankArrayForIterationPfif:
	.zero		912


//--------------------- .nv.constant0._Z22addToNextPagerankArrayPfS_PiS0_S0_S_i --------------------------
	.section	.nv.constant0._Z22addToNextPagerankArrayPfS_PiS0_S0_S_i,"a",@progbits
	.sectionflags	@""
	.align	4
.nv.constant0._Z22addToNextPagerankArrayPfS_PiS0_S0_S_i:
	.zero		948


//--------------------- .nv.constant0._Z20setPagerankNextArrayPfi --------------------------
	.section	.nv.constant0._Z20setPagerankNextArrayPfi,"a",@progbits
	.sectionflags	@""
	.align	4
.nv.constant0._Z20setPagerankNextArrayPfi:
	.zero		908


//--------------------- .nv.constant0._Z23initializePagerankArrayPfi --------------------------
	.section	.nv.constant0._Z23initializePagerankArrayPfi,"a",@progbits
	.sectionflags	@""
	.align	4
.nv.constant0._Z23initializePagerankArrayPfi:
	.zero		908


//--------------------- SYMBOLS --------------------------

	.type		.nv.reservedSmem.offset0,@object
	.size		.nv.reservedSmem.offset0,0x4
